//
// Generated by NVIDIA NVVM Compiler
//
// Compiler Build ID: CL-36424714
// Cuda compilation tools, release 13.0, V13.0.88
// Based on NVVM 20.0.0
//

.version 9.0
.target sm_100
.address_size 64

	// .globl	_Z15assign_clustersP5PointS0_iiPdPs
.func  (.param .b64 func_retval0) __internal_accurate_pow
(
	.param .b64 __internal_accurate_pow_param_0
)
;

.visible .entry _Z15assign_clustersP5PointS0_iiPdPs(
	.param .u64 .ptr .align 1 _Z15assign_clustersP5PointS0_iiPdPs_param_0,
	.param .u64 .ptr .align 1 _Z15assign_clustersP5PointS0_iiPdPs_param_1,
	.param .u32 _Z15assign_clustersP5PointS0_iiPdPs_param_2,
	.param .u32 _Z15assign_clustersP5PointS0_iiPdPs_param_3,
	.param .u64 .ptr .align 1 _Z15assign_clustersP5PointS0_iiPdPs_param_4,
	.param .u64 .ptr .align 1 _Z15assign_clustersP5PointS0_iiPdPs_param_5
)
{
	.reg .pred 	%p<77>;
	.reg .b16 	%rs<2>;
	.reg .b32 	%r<201>;
	.reg .b64 	%rd<89>;
	.reg .b64 	%fd<117>;

	ld.param.u64 	%rd9, [_Z15assign_clustersP5PointS0_iiPdPs_param_0];
	ld.param.u64 	%rd6, [_Z15assign_clustersP5PointS0_iiPdPs_param_1];
	ld.param.u32 	%r53, [_Z15assign_clustersP5PointS0_iiPdPs_param_3];
	cvta.to.global.u64 	%rd10, %rd9;
	mov.u32 	%r54, %ctaid.x;
	shl.b32 	%r55, %r54, 10;
	mov.u32 	%r56, %tid.x;
	or.b32  	%r1, %r55, %r56;
	mul.wide.s32 	%rd11, %r1, 32;
	add.s64 	%rd1, %rd10, %rd11;
	ld.global.u32 	%r2, [%rd1+24];
	setp.gt.s32 	%p2, %r1, %r53;
	@%p2 bra 	$L__BB0_21;
	ld.param.u32 	%r178, [_Z15assign_clustersP5PointS0_iiPdPs_param_2];
	setp.lt.s32 	%p3, %r178, 1;
	@%p3 bra 	$L__BB0_6;
	ld.param.u32 	%r179, [_Z15assign_clustersP5PointS0_iiPdPs_param_2];
	ld.global.f64 	%fd1, [%rd1];
	ld.global.f64 	%fd2, [%rd1+8];
	ld.global.f64 	%fd3, [%rd1+16];
	mov.f64 	%fd24, 0d4000000000000000;
	{
	.reg .b32 %temp; 
	mov.b64 	{%temp, %r3}, %fd24;
	}
	and.b32  	%r4, %r3, 2146435072;
	setp.eq.s32 	%p4, %r4, 1062207488;
	setp.lt.s32 	%p5, %r3, 0;
	selp.b32 	%r5, 0, 2146435072, %p5;
	and.b32  	%r57, %r3, 2147483647;
	setp.ne.s32 	%p6, %r57, 1071644672;
	and.pred  	%p1, %p4, %p6;
	mul.lo.s32 	%r182, %r179, %r1;
	neg.s32 	%r183, %r179;
	cvta.to.global.u64 	%rd12, %rd6;
	add.s64 	%rd88, %rd12, 16;
$L__BB0_3:
	setp.lt.s32 	%p7, %r3, 0;
	setp.eq.s32 	%p8, %r4, 1062207488;
	ld.global.f64 	%fd25, [%rd88+-16];
	ld.global.f64 	%fd26, [%rd88+-8];
	ld.global.f64 	%fd27, [%rd88];
	sub.f64 	%fd4, %fd1, %fd25;
	sub.f64 	%fd5, %fd2, %fd26;
	sub.f64 	%fd6, %fd3, %fd27;
	{
	.reg .b32 %temp; 
	mov.b64 	{%temp, %r14}, %fd4;
	}
	abs.f64 	%fd7, %fd4;
	{ // callseq 0, 0
	.param .b64 param0;
	st.param.f64 	[param0], %fd7;
	.param .b64 retval0;
	call.uni (retval0), 
	__internal_accurate_pow, 
	(
	param0
	);
	ld.param.f64 	%fd28, [retval0];
	} // callseq 0
	setp.lt.s32 	%p10, %r14, 0;
	neg.f64 	%fd30, %fd28;
	selp.f64 	%fd31, %fd30, %fd28, %p8;
	selp.f64 	%fd32, %fd31, %fd28, %p10;
	setp.eq.f64 	%p11, %fd4, 0d0000000000000000;
	selp.b32 	%r58, %r14, 0, %p8;
	or.b32  	%r59, %r58, 2146435072;
	selp.b32 	%r60, %r59, %r58, %p7;
	mov.b32 	%r61, 0;
	mov.b64 	%fd33, {%r61, %r60};
	selp.f64 	%fd114, %fd33, %fd32, %p11;
	add.f64 	%fd34, %fd4, 0d4000000000000000;
	{
	.reg .b32 %temp; 
	mov.b64 	{%temp, %r62}, %fd34;
	}
	and.b32  	%r63, %r62, 2146435072;
	setp.ne.s32 	%p12, %r63, 2146435072;
	@%p12 bra 	$L__BB0_24;
	setp.num.f64 	%p13, %fd4, %fd4;
	@%p13 bra 	$L__BB0_22;
	mov.f64 	%fd35, 0d4000000000000000;
	add.rn.f64 	%fd114, %fd4, %fd35;
	bra.uni 	$L__BB0_24;
$L__BB0_6:
	ld.param.u32 	%r180, [_Z15assign_clustersP5PointS0_iiPdPs_param_2];
	setp.lt.s32 	%p38, %r180, 2;
	mov.b32 	%r200, 0;
	@%p38 bra 	$L__BB0_20;
	ld.param.u64 	%rd86, [_Z15assign_clustersP5PointS0_iiPdPs_param_4];
	ld.param.u32 	%r181, [_Z15assign_clustersP5PointS0_iiPdPs_param_2];
	cvta.to.global.u64 	%rd3, %rd86;
	mul.lo.s32 	%r8, %r181, %r1;
	add.s32 	%r9, %r181, -1;
	add.s32 	%r92, %r181, -2;
	and.b32  	%r10, %r9, 15;
	setp.lt.u32 	%p39, %r92, 15;
	mov.b32 	%r200, 0;
	mov.b32 	%r191, 1;
	@%p39 bra 	$L__BB0_11;
	and.b32  	%r11, %r9, -16;
	mov.b32 	%r185, 0;
	mov.u32 	%r184, %r8;
	mov.u32 	%r200, %r185;
$L__BB0_9:
	.pragma "nounroll";
	add.s32 	%r94, %r185, 1;
	add.s32 	%r95, %r184, 1;
	mul.wide.s32 	%rd16, %r95, 8;
	add.s64 	%rd17, %rd3, %rd16;
	ld.global.f64 	%fd56, [%rd17];
	add.s32 	%r96, %r200, %r8;
	mul.wide.s32 	%rd18, %r96, 8;
	add.s64 	%rd19, %rd3, %rd18;
	ld.global.f64 	%fd57, [%rd19];
	setp.lt.f64 	%p40, %fd56, %fd57;
	selp.b32 	%r97, %r94, %r200, %p40;
	ld.global.f64 	%fd58, [%rd17+8];
	add.s32 	%r98, %r97, %r8;
	mul.wide.s32 	%rd20, %r98, 8;
	add.s64 	%rd21, %rd3, %rd20;
	ld.global.f64 	%fd59, [%rd21];
	setp.lt.f64 	%p41, %fd58, %fd59;
	add.s32 	%r99, %r185, 2;
	selp.b32 	%r100, %r99, %r97, %p41;
	ld.global.f64 	%fd60, [%rd17+16];
	add.s32 	%r101, %r100, %r8;
	mul.wide.s32 	%rd22, %r101, 8;
	add.s64 	%rd23, %rd3, %rd22;
	ld.global.f64 	%fd61, [%rd23];
	setp.lt.f64 	%p42, %fd60, %fd61;
	add.s32 	%r102, %r185, 3;
	selp.b32 	%r103, %r102, %r100, %p42;
	ld.global.f64 	%fd62, [%rd17+24];
	add.s32 	%r104, %r103, %r8;
	mul.wide.s32 	%rd24, %r104, 8;
	add.s64 	%rd25, %rd3, %rd24;
	ld.global.f64 	%fd63, [%rd25];
	setp.lt.f64 	%p43, %fd62, %fd63;
	add.s32 	%r105, %r185, 4;
	selp.b32 	%r106, %r105, %r103, %p43;
	ld.global.f64 	%fd64, [%rd17+32];
	add.s32 	%r107, %r106, %r8;
	mul.wide.s32 	%rd26, %r107, 8;
	add.s64 	%rd27, %rd3, %rd26;
	ld.global.f64 	%fd65, [%rd27];
	setp.lt.f64 	%p44, %fd64, %fd65;
	add.s32 	%r108, %r185, 5;
	selp.b32 	%r109, %r108, %r106, %p44;
	ld.global.f64 	%fd66, [%rd17+40];
	add.s32 	%r110, %r109, %r8;
	mul.wide.s32 	%rd28, %r110, 8;
	add.s64 	%rd29, %rd3, %rd28;
	ld.global.f64 	%fd67, [%rd29];
	setp.lt.f64 	%p45, %fd66, %fd67;
	add.s32 	%r111, %r185, 6;
	selp.b32 	%r112, %r111, %r109, %p45;
	ld.global.f64 	%fd68, [%rd17+48];
	add.s32 	%r113, %r112, %r8;
	mul.wide.s32 	%rd30, %r113, 8;
	add.s64 	%rd31, %rd3, %rd30;
	ld.global.f64 	%fd69, [%rd31];
	setp.lt.f64 	%p46, %fd68, %fd69;
	add.s32 	%r114, %r185, 7;
	selp.b32 	%r115, %r114, %r112, %p46;
	ld.global.f64 	%fd70, [%rd17+56];
	add.s32 	%r116, %r115, %r8;
	mul.wide.s32 	%rd32, %r116, 8;
	add.s64 	%rd33, %rd3, %rd32;
	ld.global.f64 	%fd71, [%rd33];
	setp.lt.f64 	%p47, %fd70, %fd71;
	add.s32 	%r117, %r185, 8;
	selp.b32 	%r118, %r117, %r115, %p47;
	ld.global.f64 	%fd72, [%rd17+64];
	add.s32 	%r119, %r118, %r8;
	mul.wide.s32 	%rd34, %r119, 8;
	add.s64 	%rd35, %rd3, %rd34;
	ld.global.f64 	%fd73, [%rd35];
	setp.lt.f64 	%p48, %fd72, %fd73;
	add.s32 	%r120, %r185, 9;
	selp.b32 	%r121, %r120, %r118, %p48;
	ld.global.f64 	%fd74, [%rd17+72];
	add.s32 	%r122, %r121, %r8;
	mul.wide.s32 	%rd36, %r122, 8;
	add.s64 	%rd37, %rd3, %rd36;
	ld.global.f64 	%fd75, [%rd37];
	setp.lt.f64 	%p49, %fd74, %fd75;
	add.s32 	%r123, %r185, 10;
	selp.b32 	%r124, %r123, %r121, %p49;
	ld.global.f64 	%fd76, [%rd17+80];
	add.s32 	%r125, %r124, %r8;
	mul.wide.s32 	%rd38, %r125, 8;
	add.s64 	%rd39, %rd3, %rd38;
	ld.global.f64 	%fd77, [%rd39];
	setp.lt.f64 	%p50, %fd76, %fd77;
	add.s32 	%r126, %r185, 11;
	selp.b32 	%r127, %r126, %r124, %p50;
	ld.global.f64 	%fd78, [%rd17+88];
	add.s32 	%r128, %r127, %r8;
	mul.wide.s32 	%rd40, %r128, 8;
	add.s64 	%rd41, %rd3, %rd40;
	ld.global.f64 	%fd79, [%rd41];
	setp.lt.f64 	%p51, %fd78, %fd79;
	add.s32 	%r129, %r185, 12;
	selp.b32 	%r130, %r129, %r127, %p51;
	ld.global.f64 	%fd80, [%rd17+96];
	add.s32 	%r131, %r130, %r8;
	mul.wide.s32 	%rd42, %r131, 8;
	add.s64 	%rd43, %rd3, %rd42;
	ld.global.f64 	%fd81, [%rd43];
	setp.lt.f64 	%p52, %fd80, %fd81;
	add.s32 	%r132, %r185, 13;
	selp.b32 	%r133, %r132, %r130, %p52;
	ld.global.f64 	%fd82, [%rd17+104];
	add.s32 	%r134, %r133, %r8;
	mul.wide.s32 	%rd44, %r134, 8;
	add.s64 	%rd45, %rd3, %rd44;
	ld.global.f64 	%fd83, [%rd45];
	setp.lt.f64 	%p53, %fd82, %fd83;
	add.s32 	%r135, %r185, 14;
	selp.b32 	%r136, %r135, %r133, %p53;
	ld.global.f64 	%fd84, [%rd17+112];
	add.s32 	%r137, %r136, %r8;
	mul.wide.s32 	%rd46, %r137, 8;
	add.s64 	%rd47, %rd3, %rd46;
	ld.global.f64 	%fd85, [%rd47];
	setp.lt.f64 	%p54, %fd84, %fd85;
	add.s32 	%r138, %r185, 15;
	selp.b32 	%r139, %r138, %r136, %p54;
	ld.global.f64 	%fd86, [%rd17+120];
	add.s32 	%r140, %r139, %r8;
	mul.wide.s32 	%rd48, %r140, 8;
	add.s64 	%rd49, %rd3, %rd48;
	ld.global.f64 	%fd87, [%rd49];
	setp.lt.f64 	%p55, %fd86, %fd87;
	add.s32 	%r185, %r185, 16;
	selp.b32 	%r200, %r185, %r139, %p55;
	add.s32 	%r184, %r184, 16;
	setp.ne.s32 	%p56, %r185, %r11;
	@%p56 bra 	$L__BB0_9;
	add.s32 	%r191, %r185, 1;
$L__BB0_11:
	setp.eq.s32 	%p57, %r10, 0;
	@%p57 bra 	$L__BB0_20;
	and.b32  	%r29, %r9, 7;
	setp.lt.u32 	%p58, %r10, 8;
	@%p58 bra 	$L__BB0_14;
	add.s32 	%r142, %r191, %r8;
	mul.wide.s32 	%rd50, %r142, 8;
	add.s64 	%rd51, %rd3, %rd50;
	ld.global.f64 	%fd88, [%rd51];
	add.s32 	%r143, %r200, %r8;
	mul.wide.s32 	%rd52, %r143, 8;
	add.s64 	%rd53, %rd3, %rd52;
	ld.global.f64 	%fd89, [%rd53];
	setp.lt.f64 	%p59, %fd88, %fd89;
	selp.b32 	%r144, %r191, %r200, %p59;
	add.s32 	%r145, %r191, 1;
	ld.global.f64 	%fd90, [%rd51+8];
	add.s32 	%r146, %r144, %r8;
	mul.wide.s32 	%rd54, %r146, 8;
	add.s64 	%rd55, %rd3, %rd54;
	ld.global.f64 	%fd91, [%rd55];
	setp.lt.f64 	%p60, %fd90, %fd91;
	selp.b32 	%r147, %r145, %r144, %p60;
	add.s32 	%r148, %r191, 2;
	ld.global.f64 	%fd92, [%rd51+16];
	add.s32 	%r149, %r147, %r8;
	mul.wide.s32 	%rd56, %r149, 8;
	add.s64 	%rd57, %rd3, %rd56;
	ld.global.f64 	%fd93, [%rd57];
	setp.lt.f64 	%p61, %fd92, %fd93;
	selp.b32 	%r150, %r148, %r147, %p61;
	add.s32 	%r151, %r191, 3;
	ld.global.f64 	%fd94, [%rd51+24];
	add.s32 	%r152, %r150, %r8;
	mul.wide.s32 	%rd58, %r152, 8;
	add.s64 	%rd59, %rd3, %rd58;
	ld.global.f64 	%fd95, [%rd59];
	setp.lt.f64 	%p62, %fd94, %fd95;
	selp.b32 	%r153, %r151, %r150, %p62;
	add.s32 	%r154, %r191, 4;
	ld.global.f64 	%fd96, [%rd51+32];
	add.s32 	%r155, %r153, %r8;
	mul.wide.s32 	%rd60, %r155, 8;
	add.s64 	%rd61, %rd3, %rd60;
	ld.global.f64 	%fd97, [%rd61];
	setp.lt.f64 	%p63, %fd96, %fd97;
	selp.b32 	%r156, %r154, %r153, %p63;
	add.s32 	%r157, %r191, 5;
	ld.global.f64 	%fd98, [%rd51+40];
	add.s32 	%r158, %r156, %r8;
	mul.wide.s32 	%rd62, %r158, 8;
	add.s64 	%rd63, %rd3, %rd62;
	ld.global.f64 	%fd99, [%rd63];
	setp.lt.f64 	%p64, %fd98, %fd99;
	selp.b32 	%r159, %r157, %r156, %p64;
	add.s32 	%r160, %r191, 6;
	ld.global.f64 	%fd100, [%rd51+48];
	add.s32 	%r161, %r159, %r8;
	mul.wide.s32 	%rd64, %r161, 8;
	add.s64 	%rd65, %rd3, %rd64;
	ld.global.f64 	%fd101, [%rd65];
	setp.lt.f64 	%p65, %fd100, %fd101;
	selp.b32 	%r162, %r160, %r159, %p65;
	add.s32 	%r163, %r191, 7;
	ld.global.f64 	%fd102, [%rd51+56];
	add.s32 	%r164, %r162, %r8;
	mul.wide.s32 	%rd66, %r164, 8;
	add.s64 	%rd67, %rd3, %rd66;
	ld.global.f64 	%fd103, [%rd67];
	setp.lt.f64 	%p66, %fd102, %fd103;
	selp.b32 	%r200, %r163, %r162, %p66;
	add.s32 	%r191, %r191, 8;
$L__BB0_14:
	setp.eq.s32 	%p67, %r29, 0;
	@%p67 bra 	$L__BB0_20;
	and.b32  	%r35, %r9, 3;
	setp.lt.u32 	%p68, %r29, 4;
	@%p68 bra 	$L__BB0_17;
	add.s32 	%r166, %r191, %r8;
	mul.wide.s32 	%rd68, %r166, 8;
	add.s64 	%rd69, %rd3, %rd68;
	ld.global.f64 	%fd104, [%rd69];
	add.s32 	%r167, %r200, %r8;
	mul.wide.s32 	%rd70, %r167, 8;
	add.s64 	%rd71, %rd3, %rd70;
	ld.global.f64 	%fd105, [%rd71];
	setp.lt.f64 	%p69, %fd104, %fd105;
	selp.b32 	%r168, %r191, %r200, %p69;
	add.s32 	%r169, %r191, 1;
	ld.global.f64 	%fd106, [%rd69+8];
	add.s32 	%r170, %r168, %r8;
	mul.wide.s32 	%rd72, %r170, 8;
	add.s64 	%rd73, %rd3, %rd72;
	ld.global.f64 	%fd107, [%rd73];
	setp.lt.f64 	%p70, %fd106, %fd107;
	selp.b32 	%r171, %r169, %r168, %p70;
	add.s32 	%r172, %r191, 2;
	ld.global.f64 	%fd108, [%rd69+16];
	add.s32 	%r173, %r171, %r8;
	mul.wide.s32 	%rd74, %r173, 8;
	add.s64 	%rd75, %rd3, %rd74;
	ld.global.f64 	%fd109, [%rd75];
	setp.lt.f64 	%p71, %fd108, %fd109;
	selp.b32 	%r174, %r172, %r171, %p71;
	add.s32 	%r175, %r191, 3;
	ld.global.f64 	%fd110, [%rd69+24];
	add.s32 	%r176, %r174, %r8;
	mul.wide.s32 	%rd76, %r176, 8;
	add.s64 	%rd77, %rd3, %rd76;
	ld.global.f64 	%fd111, [%rd77];
	setp.lt.f64 	%p72, %fd110, %fd111;
	selp.b32 	%r200, %r175, %r174, %p72;
	add.s32 	%r191, %r191, 4;
$L__BB0_17:
	setp.eq.s32 	%p73, %r35, 0;
	@%p73 bra 	$L__BB0_20;
	add.s32 	%r197, %r191, %r8;
	neg.s32 	%r196, %r35;
$L__BB0_19:
	.pragma "nounroll";
	mul.wide.s32 	%rd78, %r197, 8;
	add.s64 	%rd79, %rd3, %rd78;
	ld.global.f64 	%fd112, [%rd79];
	add.s32 	%r177, %r200, %r8;
	mul.wide.s32 	%rd80, %r177, 8;
	add.s64 	%rd81, %rd3, %rd80;
	ld.global.f64 	%fd113, [%rd81];
	setp.lt.f64 	%p74, %fd112, %fd113;
	selp.b32 	%r200, %r191, %r200, %p74;
	add.s32 	%r191, %r191, 1;
	add.s32 	%r197, %r197, 1;
	add.s32 	%r196, %r196, 1;
	setp.ne.s32 	%p75, %r196, 0;
	@%p75 bra 	$L__BB0_19;
$L__BB0_20:
	ld.param.u64 	%rd87, [_Z15assign_clustersP5PointS0_iiPdPs_param_5];
	setp.ne.s32 	%p76, %r2, %r200;
	selp.u16 	%rs1, 1, 0, %p76;
	cvta.to.global.u64 	%rd82, %rd87;
	mul.wide.s32 	%rd83, %r1, 2;
	add.s64 	%rd84, %rd82, %rd83;
	st.global.u16 	[%rd84], %rs1;
	st.global.u32 	[%rd1+24], %r200;
$L__BB0_21:
	ret;
$L__BB0_22:
	setp.neu.f64 	%p14, %fd7, 0d7FF0000000000000;
	@%p14 bra 	$L__BB0_24;
	or.b32  	%r64, %r5, -2147483648;
	selp.b32 	%r65, %r64, %r5, %p1;
	selp.b32 	%r66, %r65, %r5, %p10;
	mov.b32 	%r67, 0;
	mov.b64 	%fd114, {%r67, %r66};
$L__BB0_24:
	setp.eq.f64 	%p19, %fd4, 0d3FF0000000000000;
	selp.f64 	%fd12, 0d3FF0000000000000, %fd114, %p19;
	{
	.reg .b32 %temp; 
	mov.b64 	{%temp, %r15}, %fd5;
	}
	abs.f64 	%fd13, %fd5;
	{ // callseq 1, 0
	.param .b64 param0;
	st.param.f64 	[param0], %fd13;
	.param .b64 retval0;
	call.uni (retval0), 
	__internal_accurate_pow, 
	(
	param0
	);
	ld.param.f64 	%fd36, [retval0];
	} // callseq 1
	setp.lt.s32 	%p20, %r15, 0;
	neg.f64 	%fd38, %fd36;
	selp.f64 	%fd39, %fd38, %fd36, %p8;
	selp.f64 	%fd40, %fd39, %fd36, %p20;
	setp.eq.f64 	%p21, %fd5, 0d0000000000000000;
	selp.b32 	%r68, %r15, 0, %p8;
	or.b32  	%r69, %r68, 2146435072;
	selp.b32 	%r70, %r69, %r68, %p7;
	mov.b32 	%r71, 0;
	mov.b64 	%fd41, {%r71, %r70};
	selp.f64 	%fd115, %fd41, %fd40, %p21;
	add.f64 	%fd42, %fd5, 0d4000000000000000;
	{
	.reg .b32 %temp; 
	mov.b64 	{%temp, %r72}, %fd42;
	}
	and.b32  	%r73, %r72, 2146435072;
	setp.ne.s32 	%p22, %r73, 2146435072;
	@%p22 bra 	$L__BB0_29;
	setp.num.f64 	%p23, %fd5, %fd5;
	@%p23 bra 	$L__BB0_27;
	mov.f64 	%fd43, 0d4000000000000000;
	add.rn.f64 	%fd115, %fd5, %fd43;
	bra.uni 	$L__BB0_29;
$L__BB0_27:
	setp.neu.f64 	%p24, %fd13, 0d7FF0000000000000;
	@%p24 bra 	$L__BB0_29;
	or.b32  	%r74, %r5, -2147483648;
	selp.b32 	%r75, %r74, %r5, %p1;
	selp.b32 	%r76, %r75, %r5, %p20;
	mov.b32 	%r77, 0;
	mov.b64 	%fd115, {%r77, %r76};
$L__BB0_29:
	setp.eq.f64 	%p29, %fd5, 0d3FF0000000000000;
	selp.f64 	%fd44, 0d3FF0000000000000, %fd115, %p29;
	add.f64 	%fd18, %fd12, %fd44;
	{
	.reg .b32 %temp; 
	mov.b64 	{%temp, %r16}, %fd6;
	}
	abs.f64 	%fd19, %fd6;
	{ // callseq 2, 0
	.param .b64 param0;
	st.param.f64 	[param0], %fd19;
	.param .b64 retval0;
	call.uni (retval0), 
	__internal_accurate_pow, 
	(
	param0
	);
	ld.param.f64 	%fd45, [retval0];
	} // callseq 2
	setp.lt.s32 	%p30, %r16, 0;
	neg.f64 	%fd47, %fd45;
	selp.f64 	%fd48, %fd47, %fd45, %p8;
	selp.f64 	%fd49, %fd48, %fd45, %p30;
	setp.eq.f64 	%p31, %fd6, 0d0000000000000000;
	selp.b32 	%r78, %r16, 0, %p8;
	or.b32  	%r79, %r78, 2146435072;
	selp.b32 	%r80, %r79, %r78, %p7;
	mov.b32 	%r81, 0;
	mov.b64 	%fd50, {%r81, %r80};
	selp.f64 	%fd116, %fd50, %fd49, %p31;
	add.f64 	%fd51, %fd6, 0d4000000000000000;
	{
	.reg .b32 %temp; 
	mov.b64 	{%temp, %r82}, %fd51;
	}
	and.b32  	%r83, %r82, 2146435072;
	setp.ne.s32 	%p32, %r83, 2146435072;
	@%p32 bra 	$L__BB0_34;
	setp.num.f64 	%p33, %fd6, %fd6;
	@%p33 bra 	$L__BB0_32;
	mov.f64 	%fd52, 0d4000000000000000;
	add.rn.f64 	%fd116, %fd6, %fd52;
	bra.uni 	$L__BB0_34;
$L__BB0_32:
	setp.neu.f64 	%p34, %fd19, 0d7FF0000000000000;
	@%p34 bra 	$L__BB0_34;
	setp.lt.s32 	%p35, %r16, 0;
	or.b32  	%r84, %r5, -2147483648;
	selp.b32 	%r85, %r84, %r5, %p1;
	selp.b32 	%r86, %r85, %r5, %p35;
	mov.b32 	%r87, 0;
	mov.b64 	%fd116, {%r87, %r86};
$L__BB0_34:
	ld.param.u64 	%rd85, [_Z15assign_clustersP5PointS0_iiPdPs_param_4];
	setp.eq.f64 	%p36, %fd6, 0d3FF0000000000000;
	selp.f64 	%fd53, 0d3FF0000000000000, %fd116, %p36;
	add.f64 	%fd54, %fd18, %fd53;
	sqrt.rn.f64 	%fd55, %fd54;
	mul.wide.s32 	%rd13, %r182, 8;
	cvta.to.global.u64 	%rd14, %rd85;
	add.s64 	%rd15, %rd14, %rd13;
	st.global.f64 	[%rd15], %fd55;
	add.s32 	%r183, %r183, 1;
	setp.eq.s32 	%p37, %r183, 0;
	add.s32 	%r182, %r182, 1;
	add.s64 	%rd88, %rd88, 32;
	@%p37 bra 	$L__BB0_6;
	bra.uni 	$L__BB0_3;

}
	// .globl	_Z14mean_recomputeiP5PointS0_
.visible .entry _Z14mean_recomputeiP5PointS0_(
	.param .u32 _Z14mean_recomputeiP5PointS0__param_0,
	.param .u64 .ptr .align 1 _Z14mean_recomputeiP5PointS0__param_1,
	.param .u64 .ptr .align 1 _Z14mean_recomputeiP5PointS0__param_2
)
{
	.reg .pred 	%p<25>;
	.reg .b32 	%r<98>;
	.reg .b64 	%rd<20>;
	.reg .b64 	%fd<241>;

	ld.param.u32 	%r50, [_Z14mean_recomputeiP5PointS0__param_0];
	ld.param.u64 	%rd9, [_Z14mean_recomputeiP5PointS0__param_1];
	ld.param.u64 	%rd8, [_Z14mean_recomputeiP5PointS0__param_2];
	cvta.to.global.u64 	%rd1, %rd9;
	mov.u32 	%r1, %tid.x;
	setp.lt.s32 	%p1, %r50, 1;
	mov.f64 	%fd174, 0d0000000000000000;
	mov.f64 	%fd175, %fd174;
	mov.f64 	%fd176, %fd174;
	mov.f64 	%fd240, %fd174;
	@%p1 bra 	$L__BB1_42;
	and.b32  	%r2, %r50, 7;
	setp.lt.u32 	%p2, %r50, 8;
	mov.f64 	%fd176, 0d0000000000000000;
	mov.b32 	%r90, 0;
	mov.u32 	%r74, %r90;
	mov.f64 	%fd175, %fd176;
	mov.f64 	%fd174, %fd176;
	@%p2 bra 	$L__BB1_20;
	and.b32  	%r90, %r50, 2147483640;
	neg.s32 	%r72, %r90;
	add.s64 	%rd19, %rd1, 128;
	mov.f64 	%fd176, 0d0000000000000000;
	mov.b32 	%r74, 0;
$L__BB1_3:
	.pragma "nounroll";
	ld.global.u32 	%r54, [%rd19+-104];
	setp.ne.s32 	%p3, %r1, %r54;
	@%p3 bra 	$L__BB1_5;
	add.s32 	%r74, %r74, 1;
	ld.global.f64 	%fd121, [%rd19+-128];
	add.f64 	%fd176, %fd176, %fd121;
	ld.global.f64 	%fd122, [%rd19+-120];
	add.f64 	%fd175, %fd175, %fd122;
	ld.global.f64 	%fd123, [%rd19+-112];
	add.f64 	%fd174, %fd174, %fd123;
$L__BB1_5:
	ld.global.u32 	%r55, [%rd19+-72];
	setp.ne.s32 	%p4, %r1, %r55;
	@%p4 bra 	$L__BB1_7;
	add.s32 	%r74, %r74, 1;
	ld.global.f64 	%fd124, [%rd19+-96];
	add.f64 	%fd176, %fd176, %fd124;
	ld.global.f64 	%fd125, [%rd19+-88];
	add.f64 	%fd175, %fd175, %fd125;
	ld.global.f64 	%fd126, [%rd19+-80];
	add.f64 	%fd174, %fd174, %fd126;
$L__BB1_7:
	ld.global.u32 	%r56, [%rd19+-40];
	setp.ne.s32 	%p5, %r1, %r56;
	@%p5 bra 	$L__BB1_9;
	add.s32 	%r74, %r74, 1;
	ld.global.f64 	%fd127, [%rd19+-64];
	add.f64 	%fd176, %fd176, %fd127;
	ld.global.f64 	%fd128, [%rd19+-56];
	add.f64 	%fd175, %fd175, %fd128;
	ld.global.f64 	%fd129, [%rd19+-48];
	add.f64 	%fd174, %fd174, %fd129;
$L__BB1_9:
	ld.global.u32 	%r57, [%rd19+-8];
	setp.ne.s32 	%p6, %r1, %r57;
	@%p6 bra 	$L__BB1_11;
	add.s32 	%r74, %r74, 1;
	ld.global.f64 	%fd130, [%rd19+-32];
	add.f64 	%fd176, %fd176, %fd130;
	ld.global.f64 	%fd131, [%rd19+-24];
	add.f64 	%fd175, %fd175, %fd131;
	ld.global.f64 	%fd132, [%rd19+-16];
	add.f64 	%fd174, %fd174, %fd132;
$L__BB1_11:
	ld.global.u32 	%r58, [%rd19+24];
	setp.ne.s32 	%p7, %r1, %r58;
	@%p7 bra 	$L__BB1_13;
	add.s32 	%r74, %r74, 1;
	ld.global.f64 	%fd133, [%rd19];
	add.f64 	%fd176, %fd176, %fd133;
	ld.global.f64 	%fd134, [%rd19+8];
	add.f64 	%fd175, %fd175, %fd134;
	ld.global.f64 	%fd135, [%rd19+16];
	add.f64 	%fd174, %fd174, %fd135;
$L__BB1_13:
	ld.global.u32 	%r59, [%rd19+56];
	setp.ne.s32 	%p8, %r1, %r59;
	@%p8 bra 	$L__BB1_15;
	add.s32 	%r74, %r74, 1;
	ld.global.f64 	%fd136, [%rd19+32];
	add.f64 	%fd176, %fd176, %fd136;
	ld.global.f64 	%fd137, [%rd19+40];
	add.f64 	%fd175, %fd175, %fd137;
	ld.global.f64 	%fd138, [%rd19+48];
	add.f64 	%fd174, %fd174, %fd138;
$L__BB1_15:
	ld.global.u32 	%r60, [%rd19+88];
	setp.ne.s32 	%p9, %r1, %r60;
	@%p9 bra 	$L__BB1_17;
	add.s32 	%r74, %r74, 1;
	ld.global.f64 	%fd139, [%rd19+64];
	add.f64 	%fd176, %fd176, %fd139;
	ld.global.f64 	%fd140, [%rd19+72];
	add.f64 	%fd175, %fd175, %fd140;
	ld.global.f64 	%fd141, [%rd19+80];
	add.f64 	%fd174, %fd174, %fd141;
$L__BB1_17:
	ld.global.u32 	%r61, [%rd19+120];
	setp.ne.s32 	%p10, %r1, %r61;
	@%p10 bra 	$L__BB1_19;
	add.s32 	%r74, %r74, 1;
	ld.global.f64 	%fd142, [%rd19+96];
	add.f64 	%fd176, %fd176, %fd142;
	ld.global.f64 	%fd143, [%rd19+104];
	add.f64 	%fd175, %fd175, %fd143;
	ld.global.f64 	%fd144, [%rd19+112];
	add.f64 	%fd174, %fd174, %fd144;
$L__BB1_19:
	add.s32 	%r72, %r72, 8;
	add.s64 	%rd19, %rd19, 256;
	setp.ne.s32 	%p11, %r72, 0;
	@%p11 bra 	$L__BB1_3;
$L__BB1_20:
	setp.eq.s32 	%p12, %r2, 0;
	@%p12 bra 	$L__BB1_41;
	and.b32  	%r27, %r50, 3;
	setp.lt.u32 	%p13, %r2, 4;
	@%p13 bra 	$L__BB1_31;
	mul.wide.u32 	%rd10, %r90, 32;
	add.s64 	%rd11, %rd1, %rd10;
	add.s64 	%rd5, %rd11, 24;
	ld.global.u32 	%r63, [%rd11+24];
	setp.ne.s32 	%p14, %r1, %r63;
	@%p14 bra 	$L__BB1_24;
	add.s32 	%r74, %r74, 1;
	ld.global.f64 	%fd146, [%rd5+-24];
	add.f64 	%fd176, %fd176, %fd146;
	ld.global.f64 	%fd147, [%rd5+-16];
	add.f64 	%fd175, %fd175, %fd147;
	ld.global.f64 	%fd148, [%rd5+-8];
	add.f64 	%fd174, %fd174, %fd148;
$L__BB1_24:
	ld.global.u32 	%r64, [%rd5+32];
	setp.ne.s32 	%p15, %r1, %r64;
	@%p15 bra 	$L__BB1_26;
	add.s32 	%r74, %r74, 1;
	ld.global.f64 	%fd149, [%rd5+8];
	add.f64 	%fd176, %fd176, %fd149;
	ld.global.f64 	%fd150, [%rd5+16];
	add.f64 	%fd175, %fd175, %fd150;
	ld.global.f64 	%fd151, [%rd5+24];
	add.f64 	%fd174, %fd174, %fd151;
$L__BB1_26:
	ld.global.u32 	%r65, [%rd5+64];
	setp.ne.s32 	%p16, %r1, %r65;
	@%p16 bra 	$L__BB1_28;
	add.s32 	%r74, %r74, 1;
	ld.global.f64 	%fd152, [%rd5+40];
	add.f64 	%fd176, %fd176, %fd152;
	ld.global.f64 	%fd153, [%rd5+48];
	add.f64 	%fd175, %fd175, %fd153;
	ld.global.f64 	%fd154, [%rd5+56];
	add.f64 	%fd174, %fd174, %fd154;
$L__BB1_28:
	ld.global.u32 	%r66, [%rd5+96];
	setp.ne.s32 	%p17, %r1, %r66;
	@%p17 bra 	$L__BB1_30;
	add.s32 	%r74, %r74, 1;
	ld.global.f64 	%fd155, [%rd5+72];
	add.f64 	%fd176, %fd176, %fd155;
	ld.global.f64 	%fd156, [%rd5+80];
	add.f64 	%fd175, %fd175, %fd156;
	ld.global.f64 	%fd157, [%rd5+88];
	add.f64 	%fd174, %fd174, %fd157;
$L__BB1_30:
	add.s32 	%r90, %r90, 4;
$L__BB1_31:
	setp.eq.s32 	%p18, %r27, 0;
	@%p18 bra 	$L__BB1_41;
	setp.eq.s32 	%p19, %r27, 1;
	@%p19 bra 	$L__BB1_38;
	mul.wide.u32 	%rd12, %r90, 32;
	add.s64 	%rd13, %rd1, %rd12;
	add.s64 	%rd6, %rd13, 24;
	ld.global.u32 	%r68, [%rd13+24];
	setp.ne.s32 	%p20, %r1, %r68;
	@%p20 bra 	$L__BB1_35;
	add.s32 	%r74, %r74, 1;
	ld.global.f64 	%fd159, [%rd6+-24];
	add.f64 	%fd176, %fd176, %fd159;
	ld.global.f64 	%fd160, [%rd6+-16];
	add.f64 	%fd175, %fd175, %fd160;
	ld.global.f64 	%fd161, [%rd6+-8];
	add.f64 	%fd174, %fd174, %fd161;
$L__BB1_35:
	ld.global.u32 	%r69, [%rd6+32];
	setp.ne.s32 	%p21, %r1, %r69;
	@%p21 bra 	$L__BB1_37;
	add.s32 	%r74, %r74, 1;
	ld.global.f64 	%fd162, [%rd6+8];
	add.f64 	%fd176, %fd176, %fd162;
	ld.global.f64 	%fd163, [%rd6+16];
	add.f64 	%fd175, %fd175, %fd163;
	ld.global.f64 	%fd164, [%rd6+24];
	add.f64 	%fd174, %fd174, %fd164;
$L__BB1_37:
	add.s32 	%r90, %r90, 2;
$L__BB1_38:
	and.b32  	%r70, %r50, 1;
	setp.eq.b32 	%p22, %r70, 1;
	not.pred 	%p23, %p22;
	@%p23 bra 	$L__BB1_41;
	mul.wide.u32 	%rd14, %r90, 32;
	add.s64 	%rd15, %rd1, %rd14;
	add.s64 	%rd7, %rd15, 24;
	ld.global.u32 	%r71, [%rd15+24];
	setp.ne.s32 	%p24, %r1, %r71;
	@%p24 bra 	$L__BB1_41;
	add.s32 	%r74, %r74, 1;
	ld.global.f64 	%fd165, [%rd7+-24];
	add.f64 	%fd176, %fd176, %fd165;
	ld.global.f64 	%fd166, [%rd7+-16];
	add.f64 	%fd175, %fd175, %fd166;
	ld.global.f64 	%fd167, [%rd7+-8];
	add.f64 	%fd174, %fd174, %fd167;
$L__BB1_41:
	cvt.rn.f64.s32 	%fd240, %r74;
$L__BB1_42:
	cvta.to.global.u64 	%rd16, %rd8;
	div.rn.f64 	%fd168, %fd176, %fd240;
	mul.wide.u32 	%rd17, %r1, 32;
	add.s64 	%rd18, %rd16, %rd17;
	st.global.f64 	[%rd18], %fd168;
	div.rn.f64 	%fd169, %fd175, %fd240;
	st.global.f64 	[%rd18+8], %fd169;
	div.rn.f64 	%fd170, %fd174, %fd240;
	st.global.f64 	[%rd18+16], %fd170;
	ret;

}
	// .globl	_Z12check_modifyPsPii
.visible .entry _Z12check_modifyPsPii(
	.param .u64 .ptr .align 1 _Z12check_modifyPsPii_param_0,
	.param .u64 .ptr .align 1 _Z12check_modifyPsPii_param_1,
	.param .u32 _Z12check_modifyPsPii_param_2
)
{
	.reg .pred 	%p<3>;
	.reg .b16 	%rs<2>;
	.reg .b32 	%r<7>;
	.reg .b64 	%rd<7>;

	ld.param.u64 	%rd1, [_Z12check_modifyPsPii_param_0];
	ld.param.u64 	%rd2, [_Z12check_modifyPsPii_param_1];
	ld.param.u32 	%r2, [_Z12check_modifyPsPii_param_2];
	mov.u32 	%r3, %ctaid.x;
	shl.b32 	%r4, %r3, 10;
	mov.u32 	%r5, %tid.x;
	or.b32  	%r1, %r4, %r5;
	setp.gt.s32 	%p1, %r1, %r2;
	@%p1 bra 	$L__BB2_3;
	cvta.to.global.u64 	%rd3, %rd1;
	mul.wide.s32 	%rd4, %r1, 2;
	add.s64 	%rd5, %rd3, %rd4;
	ld.global.u16 	%rs1, [%rd5];
	setp.ne.s16 	%p2, %rs1, 1;
	@%p2 bra 	$L__BB2_3;
	cvta.to.global.u64 	%rd6, %rd2;
	atom.global.or.b32 	%r6, [%rd6], 1;
$L__BB2_3:
	ret;

}
.func  (.param .b64 func_retval0) __internal_accurate_pow(
	.param .b64 __internal_accurate_pow_param_0
)
{
	.reg .pred 	%p<8>;
	.reg .b32 	%r<49>;
	.reg .b32 	%f<3>;
	.reg .b64 	%fd<109>;

	ld.param.f64 	%fd10, [__internal_accurate_pow_param_0];
	{
	.reg .b32 %temp; 
	mov.b64 	{%temp, %r46}, %fd10;
	}
	{
	.reg .b32 %temp; 
	mov.b64 	{%r45, %temp}, %fd10;
	}
	shr.u32 	%r47, %r46, 20;
	setp.gt.u32 	%p1, %r46, 1048575;
	@%p1 bra 	$L__BB3_2;
	mul.f64 	%fd11, %fd10, 0d4350000000000000;
	{
	.reg .b32 %temp; 
	mov.b64 	{%temp, %r46}, %fd11;
	}
	{
	.reg .b32 %temp; 
	mov.b64 	{%r45, %temp}, %fd11;
	}
	shr.u32 	%r16, %r46, 20;
	add.s32 	%r47, %r16, -54;
$L__BB3_2:
	add.s32 	%r48, %r47, -1023;
	and.b32  	%r17, %r46, -2146435073;
	or.b32  	%r18, %r17, 1072693248;
	mov.b64 	%fd107, {%r45, %r18};
	setp.lt.u32 	%p2, %r18, 1073127583;
	@%p2 bra 	$L__BB3_4;
	{
	.reg .b32 %temp; 
	mov.b64 	{%r19, %temp}, %fd107;
	}
	{
	.reg .b32 %temp; 
	mov.b64 	{%temp, %r20}, %fd107;
	}
	add.s32 	%r21, %r20, -1048576;
	mov.b64 	%fd107, {%r19, %r21};
	add.s32 	%r48, %r47, -1022;
$L__BB3_4:
	add.f64 	%fd12, %fd107, 0dBFF0000000000000;
	add.f64 	%fd13, %fd107, 0d3FF0000000000000;
	rcp.approx.ftz.f64 	%fd14, %fd13;
	neg.f64 	%fd15, %fd13;
	fma.rn.f64 	%fd16, %fd15, %fd14, 0d3FF0000000000000;
	fma.rn.f64 	%fd17, %fd16, %fd16, %fd16;
	fma.rn.f64 	%fd18, %fd17, %fd14, %fd14;
	mul.f64 	%fd19, %fd12, %fd18;
	fma.rn.f64 	%fd20, %fd12, %fd18, %fd19;
	mul.f64 	%fd21, %fd20, %fd20;
	fma.rn.f64 	%fd22, %fd21, 0d3EB0F5FF7D2CAFE2, 0d3ED0F5D241AD3B5A;
	fma.rn.f64 	%fd23, %fd22, %fd21, 0d3EF3B20A75488A3F;
	fma.rn.f64 	%fd24, %fd23, %fd21, 0d3F1745CDE4FAECD5;
	fma.rn.f64 	%fd25, %fd24, %fd21, 0d3F3C71C7258A578B;
	fma.rn.f64 	%fd26, %fd25, %fd21, 0d3F6249249242B910;
	fma.rn.f64 	%fd27, %fd26, %fd21, 0d3F89999999999DFB;
	sub.f64 	%fd28, %fd12, %fd20;
	add.f64 	%fd29, %fd28, %fd28;
	neg.f64 	%fd30, %fd20;
	fma.rn.f64 	%fd31, %fd30, %fd12, %fd29;
	mul.f64 	%fd32, %fd18, %fd31;
	fma.rn.f64 	%fd33, %fd21, %fd27, 0d3FB5555555555555;
	mov.f64 	%fd34, 0d3FB5555555555555;
	sub.f64 	%fd35, %fd34, %fd33;
	fma.rn.f64 	%fd36, %fd21, %fd27, %fd35;
	add.f64 	%fd37, %fd36, 0dBC46A4CB00B9E7B0;
	add.f64 	%fd38, %fd33, %fd37;
	sub.f64 	%fd39, %fd33, %fd38;
	add.f64 	%fd40, %fd37, %fd39;
	mul.rn.f64 	%fd41, %fd20, %fd20;
	neg.f64 	%fd42, %fd41;
	fma.rn.f64 	%fd43, %fd20, %fd20, %fd42;
	{
	.reg .b32 %temp; 
	mov.b64 	{%r22, %temp}, %fd32;
	}
	{
	.reg .b32 %temp; 
	mov.b64 	{%temp, %r23}, %fd32;
	}
	add.s32 	%r24, %r23, 1048576;
	mov.b64 	%fd44, {%r22, %r24};
	fma.rn.f64 	%fd45, %fd20, %fd44, %fd43;
	mul.rn.f64 	%fd46, %fd41, %fd20;
	neg.f64 	%fd47, %fd46;
	fma.rn.f64 	%fd48, %fd41, %fd20, %fd47;
	fma.rn.f64 	%fd49, %fd41, %fd32, %fd48;
	fma.rn.f64 	%fd50, %fd45, %fd20, %fd49;
	mul.rn.f64 	%fd51, %fd38, %fd46;
	neg.f64 	%fd52, %fd51;
	fma.rn.f64 	%fd53, %fd38, %fd46, %fd52;
	fma.rn.f64 	%fd54, %fd38, %fd50, %fd53;
	fma.rn.f64 	%fd55, %fd40, %fd46, %fd54;
	add.f64 	%fd56, %fd51, %fd55;
	sub.f64 	%fd57, %fd51, %fd56;
	add.f64 	%fd58, %fd55, %fd57;
	add.f64 	%fd59, %fd20, %fd56;
	sub.f64 	%fd60, %fd20, %fd59;
	add.f64 	%fd61, %fd56, %fd60;
	add.f64 	%fd62, %fd58, %fd61;
	add.f64 	%fd63, %fd32, %fd62;
	add.f64 	%fd64, %fd59, %fd63;
	sub.f64 	%fd65, %fd59, %fd64;
	add.f64 	%fd66, %fd63, %fd65;
	xor.b32  	%r25, %r48, -2147483648;
	mov.b32 	%r26, 1127219200;
	mov.b64 	%fd67, {%r25, %r26};
	mov.b32 	%r27, -2147483648;
	mov.b64 	%fd68, {%r27, %r26};
	sub.f64 	%fd69, %fd67, %fd68;
	fma.rn.f64 	%fd70, %fd69, 0d3FE62E42FEFA39EF, %fd64;
	fma.rn.f64 	%fd71, %fd69, 0dBFE62E42FEFA39EF, %fd70;
	sub.f64 	%fd72, %fd71, %fd64;
	sub.f64 	%fd73, %fd66, %fd72;
	fma.rn.f64 	%fd74, %fd69, 0d3C7ABC9E3B39803F, %fd73;
	add.f64 	%fd75, %fd70, %fd74;
	sub.f64 	%fd76, %fd70, %fd75;
	add.f64 	%fd77, %fd74, %fd76;
	mov.f64 	%fd78, 0d4000000000000000;
	{
	.reg .b32 %temp; 
	mov.b64 	{%temp, %r28}, %fd78;
	}
	{
	.reg .b32 %temp; 
	mov.b64 	{%r29, %temp}, %fd78;
	}
	shl.b32 	%r30, %r28, 1;
	setp.gt.u32 	%p3, %r30, -33554433;
	and.b32  	%r31, %r28, -15728641;
	selp.b32 	%r32, %r31, %r28, %p3;
	mov.b64 	%fd79, {%r29, %r32};
	mul.rn.f64 	%fd80, %fd75, %fd79;
	neg.f64 	%fd81, %fd80;
	fma.rn.f64 	%fd82, %fd75, %fd79, %fd81;
	fma.rn.f64 	%fd83, %fd77, %fd79, %fd82;
	add.f64 	%fd4, %fd80, %fd83;
	sub.f64 	%fd84, %fd80, %fd4;
	add.f64 	%fd5, %fd83, %fd84;
	fma.rn.f64 	%fd85, %fd4, 0d3FF71547652B82FE, 0d4338000000000000;
	{
	.reg .b32 %temp; 
	mov.b64 	{%r13, %temp}, %fd85;
	}
	mov.f64 	%fd86, 0dC338000000000000;
	add.rn.f64 	%fd87, %fd85, %fd86;
	fma.rn.f64 	%fd88, %fd87, 0dBFE62E42FEFA39EF, %fd4;
	fma.rn.f64 	%fd89, %fd87, 0dBC7ABC9E3B39803F, %fd88;
	fma.rn.f64 	%fd90, %fd89, 0d3E5ADE1569CE2BDF, 0d3E928AF3FCA213EA;
	fma.rn.f64 	%fd91, %fd90, %fd89, 0d3EC71DEE62401315;
	fma.rn.f64 	%fd92, %fd91, %fd89, 0d3EFA01997C89EB71;
	fma.rn.f64 	%fd93, %fd92, %fd89, 0d3F2A01A014761F65;
	fma.rn.f64 	%fd94, %fd93, %fd89, 0d3F56C16C1852B7AF;
	fma.rn.f64 	%fd95, %fd94, %fd89, 0d3F81111111122322;
	fma.rn.f64 	%fd96, %fd95, %fd89, 0d3FA55555555502A1;
	fma.rn.f64 	%fd97, %fd96, %fd89, 0d3FC5555555555511;
	fma.rn.f64 	%fd98, %fd97, %fd89, 0d3FE000000000000B;
	fma.rn.f64 	%fd99, %fd98, %fd89, 0d3FF0000000000000;
	fma.rn.f64 	%fd100, %fd99, %fd89, 0d3FF0000000000000;
	{
	.reg .b32 %temp; 
	mov.b64 	{%r14, %temp}, %fd100;
	}
	{
	.reg .b32 %temp; 
	mov.b64 	{%temp, %r15}, %fd100;
	}
	shl.b32 	%r33, %r13, 20;
	add.s32 	%r34, %r33, %r15;
	mov.b64 	%fd108, {%r14, %r34};
	{
	.reg .b32 %temp; 
	mov.b64 	{%temp, %r35}, %fd4;
	}
	mov.b32 	%f2, %r35;
	abs.f32 	%f1, %f2;
	setp.lt.f32 	%p4, %f1, 0f4086232B;
	@%p4 bra 	$L__BB3_7;
	setp.lt.f64 	%p5, %fd4, 0d0000000000000000;
	add.f64 	%fd101, %fd4, 0d7FF0000000000000;
	selp.f64 	%fd108, 0d0000000000000000, %fd101, %p5;
	setp.geu.f32 	%p6, %f1, 0f40874800;
	@%p6 bra 	$L__BB3_7;
	shr.u32 	%r36, %r13, 31;
	add.s32 	%r37, %r13, %r36;
	shr.s32 	%r38, %r37, 1;
	shl.b32 	%r39, %r38, 20;
	add.s32 	%r40, %r15, %r39;
	mov.b64 	%fd102, {%r14, %r40};
	sub.s32 	%r41, %r13, %r38;
	shl.b32 	%r42, %r41, 20;
	add.s32 	%r43, %r42, 1072693248;
	mov.b32 	%r44, 0;
	mov.b64 	%fd103, {%r44, %r43};
	mul.f64 	%fd108, %fd103, %fd102;
$L__BB3_7:
	abs.f64 	%fd104, %fd108;
	setp.eq.f64 	%p7, %fd104, 0d7FF0000000000000;
	fma.rn.f64 	%fd105, %fd108, %fd5, %fd108;
	selp.f64 	%fd106, %fd108, %fd105, %p7;
	st.param.f64 	[func_retval0], %fd106;
	ret;

}


// ===== COMPILED SASS (sm_100) =====

	.target	sm_100

	.elftype	@"ET_EXEC"


//--------------------- .note.nv.tkinfo           --------------------------
	.section	.note.nv.tkinfo,"",@"SHT_NOTE"
	.sectionflags	@"SHF_NOTE_NV_TKINFO"
	.tkinfo
        /*0018*/ 	.word	0x00000002
        /*0030*/ 	.string	""
        /*0030*/ 	.string	"ptxas"
        /*0030*/ 	.string	"Cuda compilation tools, release 13.0, V13.0.88"
        /*0030*/ 	.string	"Build cuda_13.0.r13.0/compiler.36424714_0"
        /*0030*/ 	.string	"-arch sm_100 -m 64 "



//--------------------- .note.nv.cuinfo           --------------------------
	.section	.note.nv.cuinfo,"",@"SHT_NOTE"
	.sectionflags	@"SHF_NOTE_NV_CUINFO"
        /*0018*/ 	.short	0x0002
        /*001a*/ 	.short	0x0064
        /*001c*/ 	.short	0x0082
	.zero		2


//--------------------- .nv.info                  --------------------------
	.section	.nv.info,"",@"SHT_CUDA_INFO"
	.align	4


	//----- nvinfo : EIATTR_REGCOUNT
	.align		4
        /*0000*/ 	.byte	0x04, 0x2f
        /*0002*/ 	.short	(.L_1 - .L_0)
	.align		4
.L_0:
        /*0004*/ 	.word	index@(_Z15assign_clustersP5PointS0_iiPdPs)
        /*0008*/ 	.word	0x00000030


	//----- nvinfo : EIATTR_FRAME_SIZE
	.align		4
.L_1:
        /*000c*/ 	.byte	0x04, 0x11
        /*000e*/ 	.short	(.L_3 - .L_2)
	.align		4
.L_2:
        /*0010*/ 	.word	index@($_Z15assign_clustersP5PointS0_iiPdPs$__internal_accurate_pow)
        /*0014*/ 	.word	0x00000000


	//----- nvinfo : EIATTR_FRAME_SIZE
	.align		4
.L_3:
        /*0018*/ 	.byte	0x04, 0x11
        /*001a*/ 	.short	(.L_5 - .L_4)
	.align		4
.L_4:
        /*001c*/ 	.word	index@($__internal_1_$__cuda_sm20_dsqrt_rn_f64_mediumpath_v1)
        /*0020*/ 	.word	0x00000000


	//----- nvinfo : EIATTR_FRAME_SIZE
	.align		4
.L_5:
        /*0024*/ 	.byte	0x04, 0x11
        /*0026*/ 	.short	(.L_7 - .L_6)
	.align		4
.L_6:
        /*0028*/ 	.word	index@(_Z15assign_clustersP5PointS0_iiPdPs)
        /*002c*/ 	.word	0x00000000


	//----- nvinfo : EIATTR_REGCOUNT
	.align		4
.L_7:
        /*0030*/ 	.byte	0x04, 0x2f
        /*0032*/ 	.short	(.L_9 - .L_8)
	.align		4
.L_8:
        /*0034*/ 	.word	index@(_Z14mean_recomputeiP5PointS0_)
        /*0038*/ 	.word	0x00000020


	//----- nvinfo : EIATTR_FRAME_SIZE
	.align		4
.L_9:
        /*003c*/ 	.byte	0x04, 0x11
        /*003e*/ 	.short	(.L_11 - .L_10)
	.align		4
.L_10:
        /*0040*/ 	.word	index@($__internal_0_$__cuda_sm20_div_rn_f64_full)
        /*0044*/ 	.word	0x00000000


	//----- nvinfo : EIATTR_FRAME_SIZE
	.align		4
.L_11:
        /*0048*/ 	.byte	0x04, 0x11
        /*004a*/ 	.short	(.L_13 - .L_12)
	.align		4
.L_12:
        /*004c*/ 	.word	index@(_Z14mean_recomputeiP5PointS0_)
        /*0050*/ 	.word	0x00000000


	//----- nvinfo : EIATTR_REGCOUNT
	.align		4
.L_13:
        /*0054*/ 	.byte	0x04, 0x2f
        /*0056*/ 	.short	(.L_15 - .L_14)
	.align		4
.L_14:
        /*0058*/ 	.word	index@(_Z12check_modifyPsPii)
        /*005c*/ 	.word	0x00000008


	//----- nvinfo : EIATTR_FRAME_SIZE
	.align		4
.L_15:
        /*0060*/ 	.byte	0x04, 0x11
        /*0062*/ 	.short	(.L_17 - .L_16)
	.align		4
.L_16:
        /*0064*/ 	.word	index@(_Z12check_modifyPsPii)
        /*0068*/ 	.word	0x00000000


	//----- nvinfo : EIATTR_MIN_STACK_SIZE
	.align		4
.L_17:
        /*006c*/ 	.byte	0x04, 0x12
        /*006e*/ 	.short	(.L_19 - .L_18)
	.align		4
.L_18:
        /*0070*/ 	.word	index@(_Z12check_modifyPsPii)
        /*0074*/ 	.word	0x00000000


	//----- nvinfo : EIATTR_MIN_STACK_SIZE
	.align		4
.L_19:
        /*0078*/ 	.byte	0x04, 0x12
        /*007a*/ 	.short	(.L_21 - .L_20)
	.align		4
.L_20:
        /*007c*/ 	.word	index@(_Z14mean_recomputeiP5PointS0_)
        /*0080*/ 	.word	0x00000000


	//----- nvinfo : EIATTR_MIN_STACK_SIZE
	.align		4
.L_21:
        /*0084*/ 	.byte	0x04, 0x12
        /*0086*/ 	.short	(.L_23 - .L_22)
	.align		4
.L_22:
        /*0088*/ 	.word	index@(_Z15assign_clustersP5PointS0_iiPdPs)
        /*008c*/ 	.word	0x00000000
.L_23:


//--------------------- .nv.compat                --------------------------
	.section	.nv.compat,"",@"SHT_CUDA_COMPAT_INFO"
	.align	4
        /*0000*/ 	.byte	0x02, 0x09, 0x00, 0x00, 0x02, 0x02, 0x01, 0x00, 0x02, 0x05, 0x05, 0x00, 0x03, 0x07, 0x01, 0x01
        /*0010*/ 	.byte	0x02, 0x03, 0x00, 0x00, 0x02, 0x06, 0x01, 0x00, 0x04, 0x0b, 0x08, 0x00, 0x01, 0x00, 0x00, 0x00
        /*0020*/ 	.byte	0x00, 0x00, 0x00, 0x00


//--------------------- .nv.info._Z12check_modifyPsPii --------------------------
	.section	.nv.info._Z12check_modifyPsPii,"",@"SHT_CUDA_INFO"
	.sectionflags	@""
	.align	4


	//----- nvinfo : EIATTR_CUDA_API_VERSION
	.align		4
        /*0000*/ 	.byte	0x04, 0x37
        /*0002*/ 	.short	(.L_25 - .L_24)
.L_24:
        /*0004*/ 	.word	0x00000082


	//----- nvinfo : EIATTR_KPARAM_INFO
	.align		4
.L_25:
        /*0008*/ 	.byte	0x04, 0x17
        /*000a*/ 	.short	(.L_27 - .L_26)
.L_26:
        /*000c*/ 	.word	0x00000000
        /*0010*/ 	.short	0x0002
        /*0012*/ 	.short	0x0010
        /*0014*/ 	.byte	0x00, 0xf0, 0x11, 0x00


	//----- nvinfo : EIATTR_KPARAM_INFO
	.align		4
.L_27:
        /*0018*/ 	.byte	0x04, 0x17
        /*001a*/ 	.short	(.L_29 - .L_28)
.L_28:
        /*001c*/ 	.word	0x00000000
        /*0020*/ 	.short	0x0001
        /*0022*/ 	.short	0x0008
        /*0024*/ 	.byte	0x00, 0xf5, 0x21, 0x00


	//----- nvinfo : EIATTR_KPARAM_INFO
	.align		4
.L_29:
        /*0028*/ 	.byte	0x04, 0x17
        /*002a*/ 	.short	(.L_31 - .L_30)
.L_30:
        /*002c*/ 	.word	0x00000000
        /*0030*/ 	.short	0x0000
        /*0032*/ 	.short	0x0000
        /*0034*/ 	.byte	0x00, 0xf5, 0x21, 0x00


	//----- nvinfo : EIATTR_SPARSE_MMA_MASK
	.align		4
.L_31:
        /*0038*/ 	.byte	0x03, 0x50
        /*003a*/ 	.short	0x0000


	//----- nvinfo : EIATTR_MAXREG_COUNT
	.align		4
        /*003c*/ 	.byte	0x03, 0x1b
        /*003e*/ 	.short	0x00ff


	//----- nvinfo : EIATTR_MERCURY_ISA_VERSION
	.align		4
        /*0040*/ 	.byte	0x03, 0x5f
        /*0042*/ 	.short	0x0101


	//----- nvinfo : EIATTR_INT_WARP_WIDE_INSTR_OFFSETS
	.align		4
        /*0044*/ 	.byte	0x04, 0x31
        /*0046*/ 	.short	(.L_33 - .L_32)


	//   ....[0]....
.L_32:
        /*0048*/ 	.word	0x00000120


	//   ....[1]....
        /*004c*/ 	.word	0x00000130


	//----- nvinfo : EIATTR_VRC_CTA_INIT_COUNT
	.align		4
.L_33:
        /*0050*/ 	.byte	0x02, 0x4a
	.zero		1
	.zero		1


	//----- nvinfo : EIATTR_EXIT_INSTR_OFFSETS
	.align		4
        /*0054*/ 	.byte	0x04, 0x1c
        /*0056*/ 	.short	(.L_35 - .L_34)


	//   ....[0]....
.L_34:
        /*0058*/ 	.word	0x00000070


	//   ....[1]....
        /*005c*/ 	.word	0x000000e0


	//   ....[2]....
        /*0060*/ 	.word	0x00000180


	//----- nvinfo : EIATTR_CBANK_PARAM_SIZE
	.align		4
.L_35:
        /*0064*/ 	.byte	0x03, 0x19
        /*0066*/ 	.short	0x0014


	//----- nvinfo : EIATTR_PARAM_CBANK
	.align		4
        /*0068*/ 	.byte	0x04, 0x0a
        /*006a*/ 	.short	(.L_37 - .L_36)
	.align		4
.L_36:
        /*006c*/ 	.word	index@(.nv.constant0._Z12check_modifyPsPii)
        /*0070*/ 	.short	0x0380
        /*0072*/ 	.short	0x0014


	//----- nvinfo : EIATTR_SW_WAR
	.align		4
.L_37:
        /*0074*/ 	.byte	0x04, 0x36
        /*0076*/ 	.short	(.L_39 - .L_38)
.L_38:
        /*0078*/ 	.word	0x00000008
.L_39:


//--------------------- .nv.info._Z14mean_recomputeiP5PointS0_ --------------------------
	.section	.nv.info._Z14mean_recomputeiP5PointS0_,"",@"SHT_CUDA_INFO"
	.sectionflags	@""
	.align	4


	//----- nvinfo : EIATTR_CUDA_API_VERSION
	.align		4
        /*0000*/ 	.byte	0x04, 0x37
        /*0002*/ 	.short	(.L_41 - .L_40)
.L_40:
        /*0004*/ 	.word	0x00000082


	//----- nvinfo : EIATTR_KPARAM_INFO
	.align		4
.L_41:
        /*0008*/ 	.byte	0x04, 0x17
        /*000a*/ 	.short	(.L_43 - .L_42)
.L_42:
        /*000c*/ 	.word	0x00000000
        /*0010*/ 	.short	0x0002
        /*0012*/ 	.short	0x0010
        /*0014*/ 	.byte	0x00, 0xf5, 0x21, 0x00


	//----- nvinfo : EIATTR_KPARAM_INFO
	.align		4
.L_43:
        /*0018*/ 	.byte	0x04, 0x17
        /*001a*/ 	.short	(.L_45 - .L_44)
.L_44:
        /*001c*/ 	.word	0x00000000
        /*0020*/ 	.short	0x0001
        /*0022*/ 	.short	0x0008
        /*0024*/ 	.byte	0x00, 0xf5, 0x21, 0x00


	//----- nvinfo : EIATTR_KPARAM_INFO
	.align		4
.L_45:
        /*0028*/ 	.byte	0x04, 0x17
        /*002a*/ 	.short	(.L_47 - .L_46)
.L_46:
        /*002c*/ 	.word	0x00000000
        /*0030*/ 	.short	0x0000
        /*0032*/ 	.short	0x0000
        /*0034*/ 	.byte	0x00, 0xf0, 0x11, 0x00


	//----- nvinfo : EIATTR_SPARSE_MMA_MASK
	.align		4
.L_47:
        /*0038*/ 	.byte	0x03, 0x50
        /*003a*/ 	.short	0x0000


	//----- nvinfo : EIATTR_MAXREG_COUNT
	.align		4
        /*003c*/ 	.byte	0x03, 0x1b
        /*003e*/ 	.short	0x00ff


	//----- nvinfo : EIATTR_MERCURY_ISA_VERSION
	.align		4
        /*0040*/ 	.byte	0x03, 0x5f
        /*0042*/ 	.short	0x0101


	//----- nvinfo : EIATTR_VRC_CTA_INIT_COUNT
	.align		4
        /*0044*/ 	.byte	0x02, 0x4a
	.zero		1
	.zero		1


	//----- nvinfo : EIATTR_EXIT_INSTR_OFFSETS
	.align		4
        /*0048*/ 	.byte	0x04, 0x1c
        /*004a*/ 	.short	(.L_49 - .L_48)


	//   ....[0]....
.L_48:
        /*004c*/ 	.word	0x00001080


	//----- nvinfo : EIATTR_CRS_STACK_SIZE
	.align		4
.L_49:
        /*0050*/ 	.byte	0x04, 0x1e
        /*0052*/ 	.short	(.L_51 - .L_50)
.L_50:
        /*0054*/ 	.word	0x00000000


	//----- nvinfo : EIATTR_CBANK_PARAM_SIZE
	.align		4
.L_51:
        /*0058*/ 	.byte	0x03, 0x19
        /*005a*/ 	.short	0x0018


	//----- nvinfo : EIATTR_PARAM_CBANK
	.align		4
        /*005c*/ 	.byte	0x04, 0x0a
        /*005e*/ 	.short	(.L_53 - .L_52)
	.align		4
.L_52:
        /*0060*/ 	.word	index@(.nv.constant0._Z14mean_recomputeiP5PointS0_)
        /*0064*/ 	.short	0x0380
        /*0066*/ 	.short	0x0018


	//----- nvinfo : EIATTR_SW_WAR
	.align		4
.L_53:
        /*0068*/ 	.byte	0x04, 0x36
        /*006a*/ 	.short	(.L_55 - .L_54)
.L_54:
        /*006c*/ 	.word	0x00000008
.L_55:


//--------------------- .nv.info._Z15assign_clustersP5PointS0_iiPdPs --------------------------
	.section	.nv.info._Z15assign_clustersP5PointS0_iiPdPs,"",@"SHT_CUDA_INFO"
	.sectionflags	@""
	.align	4


	//----- nvinfo : EIATTR_CUDA_API_VERSION
	.align		4
        /*0000*/ 	.byte	0x04, 0x37
        /*0002*/ 	.short	(.L_57 - .L_56)
.L_56:
        /*0004*/ 	.word	0x00000082


	//----- nvinfo : EIATTR_KPARAM_INFO
	.align		4
.L_57:
        /*0008*/ 	.byte	0x04, 0x17
        /*000a*/ 	.short	(.L_59 - .L_58)
.L_58:
        /*000c*/ 	.word	0x00000000
        /*0010*/ 	.short	0x0005
        /*0012*/ 	.short	0x0020
        /*0014*/ 	.byte	0x00, 0xf5, 0x21, 0x00


	//----- nvinfo : EIATTR_KPARAM_INFO
	.align		4
.L_59:
        /*0018*/ 	.byte	0x04, 0x17
        /*001a*/ 	.short	(.L_61 - .L_60)
.L_60:
        /*001c*/ 	.word	0x00000000
        /*0020*/ 	.short	0x0004
        /*0022*/ 	.short	0x0018
        /*0024*/ 	.byte	0x00, 0xf5, 0x21, 0x00


	//----- nvinfo : EIATTR_KPARAM_INFO
	.align		4
.L_61:
        /*0028*/ 	.byte	0x04, 0x17
        /*002a*/ 	.short	(.L_63 - .L_62)
.L_62:
        /*002c*/ 	.word	0x00000000
        /*0030*/ 	.short	0x0003
        /*0032*/ 	.short	0x0014
        /*0034*/ 	.byte	0x00, 0xf0, 0x11, 0x00


	//----- nvinfo : EIATTR_KPARAM_INFO
	.align		4
.L_63:
        /*0038*/ 	.byte	0x04, 0x17
        /*003a*/ 	.short	(.L_65 - .L_64)
.L_64:
        /*003c*/ 	.word	0x00000000
        /*0040*/ 	.short	0x0002
        /*0042*/ 	.short	0x0010
        /*0044*/ 	.byte	0x00, 0xf0, 0x11, 0x00


	//----- nvinfo : EIATTR_KPARAM_INFO
	.align		4
.L_65:
        /*0048*/ 	.byte	0x04, 0x17
        /*004a*/ 	.short	(.L_67 - .L_66)
.L_66:
        /*004c*/ 	.word	0x00000000
        /*0050*/ 	.short	0x0001
        /*0052*/ 	.short	0x0008
        /*0054*/ 	.byte	0x00, 0xf5, 0x21, 0x00


	//----- nvinfo : EIATTR_KPARAM_INFO
	.align		4
.L_67:
        /*0058*/ 	.byte	0x04, 0x17
        /*005a*/ 	.short	(.L_69 - .L_68)
.L_68:
        /*005c*/ 	.word	0x00000000
        /*0060*/ 	.short	0x0000
        /*0062*/ 	.short	0x0000
        /*0064*/ 	.byte	0x00, 0xf5, 0x21, 0x00


	//----- nvinfo : EIATTR_SPARSE_MMA_MASK
	.align		4
.L_69:
        /*0068*/ 	.byte	0x03, 0x50
        /*006a*/ 	.short	0x0000


	//----- nvinfo : EIATTR_MAXREG_COUNT
	.align		4
        /*006c*/ 	.byte	0x03, 0x1b
        /*006e*/ 	.short	0x00ff


	//----- nvinfo : EIATTR_MERCURY_ISA_VERSION
	.align		4
        /*0070*/ 	.byte	0x03, 0x5f
        /*0072*/ 	.short	0x0101


	//----- nvinfo : EIATTR_VRC_CTA_INIT_COUNT
	.align		4
        /*0074*/ 	.byte	0x02, 0x4a
	.zero		1
	.zero		1


	//----- nvinfo : EIATTR_EXIT_INSTR_OFFSETS
	.align		4
        /*0078*/ 	.byte	0x04, 0x1c
        /*007a*/ 	.short	(.L_71 - .L_70)


	//   ....[0]....
.L_70:
        /*007c*/ 	.word	0x00000070


	//   ....[1]....
        /*0080*/ 	.word	0x000016e0


	//----- nvinfo : EIATTR_CRS_STACK_SIZE
	.align		4
.L_71:
        /*0084*/ 	.byte	0x04, 0x1e
        /*0086*/ 	.short	(.L_73 - .L_72)
.L_72:
        /*0088*/ 	.word	0x00000000


	//----- nvinfo : EIATTR_CBANK_PARAM_SIZE
	.align		4
.L_73:
        /*008c*/ 	.byte	0x03, 0x19
        /*008e*/ 	.short	0x0028


	//----- nvinfo : EIATTR_PARAM_CBANK
	.align		4
        /*0090*/ 	.byte	0x04, 0x0a
        /*0092*/ 	.short	(.L_75 - .L_74)
	.align		4
.L_74:
        /*0094*/ 	.word	index@(.nv.constant0._Z15assign_clustersP5PointS0_iiPdPs)
        /*0098*/ 	.short	0x0380
        /*009a*/ 	.short	0x0028


	//----- nvinfo : EIATTR_SW_WAR
	.align		4
.L_75:
        /*009c*/ 	.byte	0x04, 0x36
        /*009e*/ 	.short	(.L_77 - .L_76)
.L_76:
        /*00a0*/ 	.word	0x00000008
.L_77:


//--------------------- .nv.callgraph             --------------------------
	.section	.nv.callgraph,"",@"SHT_CUDA_CALLGRAPH"
	.align	4
	.sectionentsize	8
	.align		4
        /*0000*/ 	.word	0x00000000
	.align		4
        /*0004*/ 	.word	0xffffffff
	.align		4
        /*0008*/ 	.word	0x00000000
	.align		4
        /*000c*/ 	.word	0xfffffffe
	.align		4
        /*0010*/ 	.word	0x00000000
	.align		4
        /*0014*/ 	.word	0xfffffffd
	.align		4
        /*0018*/ 	.word	0x00000000
	.align		4
        /*001c*/ 	.word	0xfffffffc


//--------------------- .text._Z12check_modifyPsPii --------------------------
	.section	.text._Z12check_modifyPsPii,"ax",@progbits
	.align	128
        .global         _Z12check_modifyPsPii
        .type           _Z12check_modifyPsPii,@function
        .size           _Z12check_modifyPsPii,(.L_x_48 - _Z12check_modifyPsPii)
        .other          _Z12check_modifyPsPii,@"STO_CUDA_ENTRY STV_DEFAULT"
_Z12check_modifyPsPii:
.text._Z12check_modifyPsPii:
[----:B------:R-:W-:Y:S01]  /*0000*/  LDC R1, c[0x0][0x37c] ;  /* 0x0000df00ff017b82 */ /* 0x000fe20000000800 */
[----:B------:R-:W0:Y:S07]  /*0010*/  S2R R5, SR_TID.X ;  /* 0x0000000000057919 */ /* 0x000e2e0000002100 */
[----:B------:R-:W1:Y:S01]  /*0020*/  S2UR UR4, SR_CTAID.X ;  /* 0x00000000000479c3 */ /* 0x000e620000002500 */
[----:B------:R-:W2:Y:S01]  /*0030*/  LDCU UR5, c[0x0][0x390] ;  /* 0x00007200ff0577ac */ /* 0x000ea20008000800 */
[----:B-1----:R-:W-:-:S06]  /*0040*/  USHF.L.U32 UR4, UR4, 0xa, URZ ;  /* 0x0000000a04047899 */ /* 0x002fcc00080006ff */
[----:B0-----:R-:W-:-:S04]  /*0050*/  LOP3.LUT R5, R5, UR4, RZ, 0xfc, !PT ;  /* 0x0000000405057c12 */ /* 0x001fc8000f8efcff */
[----:B--2---:R-:W-:-:S13]  /*0060*/  ISETP.GT.AND P0, PT, R5, UR5, PT ;  /* 0x0000000505007c0c */ /* 0x004fda000bf04270 */
[----:B------:R-:W-:Y:S05]  /*0070*/  @P0 EXIT ;  /* 0x000000000000094d */ /* 0x000fea0003800000 */
[----:B------:R-:W0:Y:S01]  /*0080*/  LDC.64 R2, c[0x0][0x380] ;  /* 0x0000e000ff027b82 */ /* 0x000e220000000a00 */
[----:B------:R-:W1:Y:S01]  /*0090*/  LDCU.64 UR6, c[0x0][0x358] ;  /* 0x00006b00ff0677ac */ /* 0x000e620008000a00 */
[----:B0-----:R-:W-:-:S06]  /*00a0*/  IMAD.WIDE R2, R5, 0x2, R2 ;  /* 0x0000000205027825 */ /* 0x001fcc00078e0202 */
[----:B-1----:R-:W2:Y:S02]  /*00b0*/  LDG.E.U16 R2, desc[UR6][R2.64] ;  /* 0x0000000602027981 */ /* 0x002ea4000c1e1500 */
[----:B--2---:R-:W-:-:S04]  /*00c0*/  PRMT R0, R2, 0x9910, RZ ;  /* 0x0000991002007816 */ /* 0x004fc800000000ff */
[----:B------:R-:W-:-:S13]  /*00d0*/  ISETP.NE.AND P0, PT, R0, 0x1, PT ;  /* 0x000000010000780c */ /* 0x000fda0003f05270 */
[----:B------:R-:W-:Y:S05]  /*00e0*/  @P0 EXIT ;  /* 0x000000000000094d */ /* 0x000fea0003800000 */
[----:B------:R-:W0:Y:S01]  /*00f0*/  S2R R4, SR_LANEID ;  /* 0x0000000000047919 */ /* 0x000e220000000000 */
[----:B------:R-:W-:Y:S01]  /*0100*/  IMAD.MOV.U32 R0, RZ, RZ, 0x1 ;  /* 0x00000001ff007424 */ /* 0x000fe200078e00ff */
[----:B------:R-:W1:Y:S01]  /*0110*/  LDC.64 R2, c[0x0][0x388] ;  /* 0x0000e200ff027b82 */ /* 0x000e620000000a00 */
[----:B------:R-:W-:-:S07]  /*0120*/  VOTEU.ANY UR4, UPT, PT ;  /* 0x0000000000047886 */ /* 0x000fce00038e0100 */
[----:B------:R-:W2:Y:S01]  /*0130*/  REDUX.OR UR5, R0 ;  /* 0x00000000000573c4 */ /* 0x000ea20000004000 */
[----:B------:R-:W-:Y:S01]  /*0140*/  UFLO.U32 UR4, UR4 ;  /* 0x00000004000472bd */ /* 0x000fe200080e0000 */
[----:B--2---:R-:W-:-:S05]  /*0150*/  IMAD.U32 R5, RZ, RZ, UR5 ;  /* 0x00000005ff057e24 */ /* 0x004fca000f8e00ff */
[----:B0-----:R-:W-:-:S13]  /*0160*/  ISETP.EQ.U32.AND P0, PT, R4, UR4, PT ;  /* 0x0000000404007c0c */ /* 0x001fda000bf02070 */
[----:B-1----:R-:W-:Y:S01]  /*0170*/  @P0 REDG.E.OR.STRONG.GPU desc[UR6][R2.64], R5 ;  /* 0x000000050200098e */ /* 0x002fe2000f12e106 */
[----:B------:R-:W-:Y:S05]  /*0180*/  EXIT ;  /* 0x000000000000794d */ /* 0x000fea0003800000 */
.L_x_0:
[----:B------:R-:W-:-:S00]  /*0190*/  BRA `(.L_x_0) ;  /* 0xfffffffc00fc7947 */ /* 0x000fc0000383ffff */
[----:B------:R-:W-:-:S00]  /*01a0*/  NOP ;  /* 0x0000000000007918 */ /* 0x000fc00000000000 */
        /* <DEDUP_REMOVED lines=13> */
.L_x_48:


//--------------------- .text._Z14mean_recomputeiP5PointS0_ --------------------------
	.section	.text._Z14mean_recomputeiP5PointS0_,"ax",@progbits
	.align	128
        .global         _Z14mean_recomputeiP5PointS0_
        .type           _Z14mean_recomputeiP5PointS0_,@function
        .size           _Z14mean_recomputeiP5PointS0_,(.L_x_45 - _Z14mean_recomputeiP5PointS0_)
        .other          _Z14mean_recomputeiP5PointS0_,@"STO_CUDA_ENTRY STV_DEFAULT"
_Z14mean_recomputeiP5PointS0_:
.text._Z14mean_recomputeiP5PointS0_:
[----:B------:R-:W-:Y:S01]  /*0000*/  LDC R1, c[0x0][0x37c] ;  /* 0x0000df00ff017b82 */ /* 0x000fe20000000800 */
[----:B------:R-:W0:Y:S01]  /*0010*/  LDCU UR4, c[0x0][0x380] ;  /* 0x00007000ff0477ac */ /* 0x000e220008000800 */
[----:B------:R-:W1:Y:S01]  /*0020*/  S2R R12, SR_TID.X ;  /* 0x00000000000c7919 */ /* 0x000e620000002100 */
[----:B------:R-:W-:Y:S02]  /*0030*/  CS2R R6, SRZ ;  /* 0x0000000000067805 */ /* 0x000fe4000001ff00 */
[----:B------:R-:W-:Y:S02]  /*0040*/  CS2R R8, SRZ ;  /* 0x0000000000087805 */ /* 0x000fe4000001ff00 */
[----:B------:R-:W-:Y:S02]  /*0050*/  CS2R R2, SRZ ;  /* 0x0000000000027805 */ /* 0x000fe4000001ff00 */
[----:B------:R-:W-:Y:S01]  /*0060*/  CS2R R10, SRZ ;  /* 0x00000000000a7805 */ /* 0x000fe2000001ff00 */
[----:B------:R-:W2:Y:S01]  /*0070*/  LDCU.64 UR10, c[0x0][0x358] ;  /* 0x00006b00ff0a77ac */ /* 0x000ea20008000a00 */
[----:B0-----:R-:W-:-:S09]  /*0080*/  UISETP.GE.AND UP0, UPT, UR4, 0x1, UPT ;  /* 0x000000010400788c */ /* 0x001fd2000bf06270 */
[----:B--2---:R-:W-:Y:S05]  /*0090*/  BRA.U !UP0, `(.L_x_1) ;  /* 0x0000000908dc7547 */ /* 0x004fea000b800000 */
[----:B------:R-:W-:Y:S01]  /*00a0*/  UISETP.GE.U32.AND UP1, UPT, UR4, 0x8, UPT ;  /* 0x000000080400788c */ /* 0x000fe2000bf26070 */
[----:B------:R-:W-:Y:S01]  /*00b0*/  IMAD.MOV.U32 R0, RZ, RZ, RZ ;  /* 0x000000ffff007224 */ /* 0x000fe200078e00ff */
[----:B------:R-:W-:Y:S01]  /*00c0*/  ULOP3.LUT UR8, UR4, 0x7, URZ, 0xc0, !UPT ;  /* 0x0000000704087892 */ /* 0x000fe2000f8ec0ff */
[----:B------:R-:W-:Y:S01]  /*00d0*/  IMAD.MOV.U32 R10, RZ, RZ, RZ ;  /* 0x000000ffff0a7224 */ /* 0x000fe200078e00ff */
[----:B------:R-:W-:Y:S02]  /*00e0*/  CS2R R2, SRZ ;  /* 0x0000000000027805 */ /* 0x000fe4000001ff00 */
[----:B------:R-:W-:Y:S02]  /*00f0*/  CS2R R8, SRZ ;  /* 0x0000000000087805 */ /* 0x000fe4000001ff00 */
[----:B------:R-:W-:Y:S01]  /*0100*/  CS2R R6, SRZ ;  /* 0x0000000000067805 */ /* 0x000fe2000001ff00 */
[----:B------:R-:W-:Y:S01]  /*0110*/  UISETP.NE.AND UP0, UPT, UR8, URZ, UPT ;  /* 0x000000ff0800728c */ /* 0x000fe2000bf05270 */
[----:B------:R-:W-:Y:S10]  /*0120*/  BRA.U !UP1, `(.L_x_2) ;  /* 0x00000005095c7547 */ /* 0x000ff4000b800000 */
[----:B------:R-:W0:Y:S01]  /*0130*/  LDCU.64 UR6, c[0x0][0x388] ;  /* 0x00007100ff0677ac */ /* 0x000e220008000a00 */
[----:B------:R-:W-:Y:S01]  /*0140*/  IMAD.MOV.U32 R10, RZ, RZ, RZ ;  /* 0x000000ffff0a7224 */ /* 0x000fe200078e00ff */
[----:B------:R-:W-:Y:S01]  /*0150*/  CS2R R2, SRZ ;  /* 0x0000000000027805 */ /* 0x000fe2000001ff00 */
[----:B------:R-:W-:-:S06]  /*0160*/  ULOP3.LUT UR4, UR4, 0x7ffffff8, URZ, 0xc0, !UPT ;  /* 0x7ffffff804047892 */ /* 0x000fcc000f8ec0ff */
[----:B------:R-:W-:Y:S01]  /*0170*/  IMAD.U32 R0, RZ, RZ, UR4 ;  /* 0x00000004ff007e24 */ /* 0x000fe2000f8e00ff */
[----:B0-----:R-:W-:-:S04]  /*0180*/  UIADD3 UR5, UP1, UPT, UR6, 0x80, URZ ;  /* 0x0000008006057890 */ /* 0x001fc8000ff3e0ff */
[----:B------:R-:W-:Y:S02]  /*0190*/  UIADD3.X UR6, UPT, UPT, URZ, UR7, URZ, UP1, !UPT ;  /* 0x00000007ff067290 */ /* 0x000fe40008ffe4ff */
[----:B------:R-:W-:Y:S01]  /*01a0*/  IMAD.U32 R4, RZ, RZ, UR5 ;  /* 0x00000005ff047e24 */ /* 0x000fe2000f8e00ff */
[----:B------:R-:W-:-:S03]  /*01b0*/  UIADD3 UR7, UPT, UPT, -UR4, URZ, URZ ;  /* 0x000000ff04077290 */ /* 0x000fc6000fffe1ff */
[----:B------:R-:W-:-:S09]  /*01c0*/  IMAD.U32 R5, RZ, RZ, UR6 ;  /* 0x00000006ff057e24 */ /* 0x000fd2000f8e00ff */
.L_x_3:
[----:B------:R-:W1:Y:S04]  /*01d0*/  LDG.E R11, desc[UR10][R4.64+-0x68] ;  /* 0xffff980a040b7981 */ /* 0x000e68000c1e1900 */
[----:B------:R-:W2:Y:S04]  /*01e0*/  LDG.E R13, desc[UR10][R4.64+-0x48] ;  /* 0xffffb80a040d7981 */ /* 0x000ea8000c1e1900 */
[----:B------:R-:W3:Y:S01]  /*01f0*/  LDG.E R27, desc[UR10][R4.64+0x38] ;  /* 0x0000380a041b7981 */ /* 0x000ee2000c1e1900 */
[----:B-1----:R-:W-:-:S03]  /*0200*/  ISETP.NE.AND P6, PT, R12, R11, PT ;  /* 0x0000000b0c00720c */ /* 0x002fc60003fc5270 */
[----:B------:R-:W4:Y:S01]  /*0210*/  LDG.E R11, desc[UR10][R4.64+-0x28] ;  /* 0xffffd80a040b7981 */ /* 0x000f22000c1e1900 */
[----:B--2---:R-:W-:-:S03]  /*0220*/  ISETP.NE.AND P0, PT, R12, R13, PT ;  /* 0x0000000d0c00720c */ /* 0x004fc60003f05270 */
[----:B------:R-:W2:Y:S06]  /*0230*/  LDG.E R13, desc[UR10][R4.64+-0x8] ;  /* 0xfffff80a040d7981 */ /* 0x000eac000c1e1900 */
[----:B------:R-:W5:Y:S04]  /*0240*/  @!P6 LDG.E.64 R18, desc[UR10][R4.64+-0x80] ;  /* 0xffff800a0412e981 */ /* 0x000f68000c1e1b00 */
[----:B------:R-:W3:Y:S04]  /*0250*/  @!P6 LDG.E.64 R20, desc[UR10][R4.64+-0x78] ;  /* 0xffff880a0414e981 */ /* 0x000ee8000c1e1b00 */
[----:B------:R-:W3:Y:S04]  /*0260*/  @!P6 LDG.E.64 R22, desc[UR10][R4.64+-0x70] ;  /* 0xffff900a0416e981 */ /* 0x000ee8000c1e1b00 */
[----:B------:R-:W3:Y:S04]  /*0270*/  @!P0 LDG.E.64 R24, desc[UR10][R4.64+-0x60] ;  /* 0xffffa00a04188981 */ /* 0x000ee8000c1e1b00 */
[----:B------:R-:W3:Y:S04]  /*0280*/  @!P0 LDG.E.64 R14, desc[UR10][R4.64+-0x58] ;  /* 0xffffa80a040e8981 */ /* 0x000ee8000c1e1b00 */
[----:B------:R-:W3:Y:S01]  /*0290*/  @!P0 LDG.E.64 R16, desc[UR10][R4.64+-0x50] ;  /* 0xffffb00a04108981 */ /* 0x000ee2000c1e1b00 */
[----:B----4-:R-:W-:-:S03]  /*02a0*/  ISETP.NE.AND P1, PT, R12, R11, PT ;  /* 0x0000000b0c00720c */ /* 0x010fc60003f25270 */
[----:B------:R-:W4:Y:S01]  /*02b0*/  LDG.E R11, desc[UR10][R4.64+0x18] ;  /* 0x0000180a040b7981 */ /* 0x000f22000c1e1900 */
[----:B--2---:R-:W-:-:S03]  /*02c0*/  ISETP.NE.AND P2, PT, R12, R13, PT ;  /* 0x0000000d0c00720c */ /* 0x004fc60003f45270 */
[----:B------:R-:W2:Y:S01]  /*02d0*/  LDG.E R13, desc[UR10][R4.64+0x58] ;  /* 0x0000580a040d7981 */ /* 0x000ea2000c1e1900 */
[----:B-----5:R-:W-:-:S05]  /*02e0*/  @!P6 DADD R2, R2, R18 ;  /* 0x000000000202e229 */ /* 0x020fca0000000012 */
[----:B------:R-:W5:Y:S01]  /*02f0*/  @!P1 LDG.E.64 R18, desc[UR10][R4.64+-0x40] ;  /* 0xffffc00a04129981 */ /* 0x000f62000c1e1b00 */
[----:B---3--:R-:W-:-:S03]  /*0300*/  @!P6 DADD R8, R8, R20 ;  /* 0x000000000808e229 */ /* 0x008fc60000000014 */
[----:B------:R-:W3:Y:S01]  /*0310*/  @!P1 LDG.E.64 R20, desc[UR10][R4.64+-0x38] ;  /* 0xffffc80a04149981 */ /* 0x000ee2000c1e1b00 */
[----:B------:R-:W-:-:S03]  /*0320*/  @!P6 DADD R6, R6, R22 ;  /* 0x000000000606e229 */ /* 0x000fc60000000016 */
[----:B------:R-:W2:Y:S01]  /*0330*/  @!P1 LDG.E.64 R22, desc[UR10][R4.64+-0x30] ;  /* 0xffffd00a04169981 */ /* 0x000ea2000c1e1b00 */
[----:B------:R-:W-:-:S03]  /*0340*/  @!P0 DADD R2, R2, R24 ;  /* 0x0000000002028229 */ /* 0x000fc60000000018 */
[----:B------:R-:W2:Y:S01]  /*0350*/  @!P2 LDG.E.64 R24, desc[UR10][R4.64+-0x20] ;  /* 0xffffe00a0418a981 */ /* 0x000ea2000c1e1b00 */
[----:B------:R-:W-:-:S03]  /*0360*/  @!P0 DADD R8, R8, R14 ;  /* 0x0000000008088229 */ /* 0x000fc6000000000e */
[----:B------:R-:W2:Y:S01]  /*0370*/  @!P2 LDG.E.64 R14, desc[UR10][R4.64+-0x18] ;  /* 0xffffe80a040ea981 */ /* 0x000ea2000c1e1b00 */
[C---:B------:R-:W-:Y:S01]  /*0380*/  ISETP.NE.AND P4, PT, R12.reuse, R27, PT ;  /* 0x0000001b0c00720c */ /* 0x040fe20003f85270 */
[----:B------:R-:W-:Y:S02]  /*0390*/  @!P0 DADD R6, R6, R16 ;  /* 0x0000000006068229 */ /* 0x000fe40000000010 */
[----:B------:R-:W2:Y:S10]  /*03a0*/  @!P2 LDG.E.64 R16, desc[UR10][R4.64+-0x10] ;  /* 0xfffff00a0410a981 */ /* 0x000eb4000c1e1b00 */
[----:B------:R-:W2:Y:S01]  /*03b0*/  @!P4 LDG.E.64 R26, desc[UR10][R4.64+0x28] ;  /* 0x0000280a041ac981 */ /* 0x000ea2000c1e1b00 */
[----:B----4-:R-:W-:-:S03]  /*03c0*/  ISETP.NE.AND P3, PT, R12, R11, PT ;  /* 0x0000000b0c00720c */ /* 0x010fc60003f65270 */
[----:B------:R-:W4:Y:S01]  /*03d0*/  LDG.E R11, desc[UR10][R4.64+0x78] ;  /* 0x0000780a040b7981 */ /* 0x000f22000c1e1900 */
[----:B-----5:R-:W-:-:S09]  /*03e0*/  @!P1 DADD R2, R2, R18 ;  /* 0x0000000002029229 */ /* 0x020fd20000000012 */
[----:B------:R-:W5:Y:S01]  /*03f0*/  @!P3 LDG.E.64 R18, desc[UR10][R4.64] ;  /* 0x0000000a0412b981 */ /* 0x000f62000c1e1b00 */
[----:B---3--:R-:W-:-:S03]  /*0400*/  @!P1 DADD R8, R8, R20 ;  /* 0x0000000008089229 */ /* 0x008fc60000000014 */
[----:B------:R-:W3:Y:S01]  /*0410*/  @!P3 LDG.E.64 R20, desc[UR10][R4.64+0x8] ;  /* 0x0000080a0414b981 */ /* 0x000ee2000c1e1b00 */
[----:B--2---:R-:W-:-:S03]  /*0420*/  @!P1 DADD R6, R6, R22 ;  /* 0x0000000006069229 */ /* 0x004fc60000000016 */
[----:B------:R-:W2:Y:S01]  /*0430*/  @!P3 LDG.E.64 R22, desc[UR10][R4.64+0x10] ;  /* 0x0000100a0416b981 */ /* 0x000ea2000c1e1b00 */
[----:B------:R-:W-:-:S03]  /*0440*/  @!P2 DADD R2, R2, R24 ;  /* 0x000000000202a229 */ /* 0x000fc60000000018 */
[----:B------:R-:W2:Y:S01]  /*0450*/  @!P4 LDG.E.64 R24, desc[UR10][R4.64+0x20] ;  /* 0x0000200a0418c981 */ /* 0x000ea2000c1e1b00 */
[----:B------:R-:W-:Y:S01]  /*0460*/  ISETP.NE.AND P5, PT, R12, R13, PT ;  /* 0x0000000d0c00720c */ /* 0x000fe20003fa5270 */
[----:B------:R-:W-:Y:S02]  /*0470*/  @!P2 DADD R8, R8, R14 ;  /* 0x000000000808a229 */ /* 0x000fe4000000000e */
[----:B------:R-:W2:Y:S01]  /*0480*/  @!P4 LDG.E.64 R14, desc[UR10][R4.64+0x30] ;  /* 0x0000300a040ec981 */ /* 0x000ea2000c1e1b00 */
[----:B------:R-:W-:Y:S01]  /*0490*/  @!P6 VIADD R10, R10, 0x1 ;  /* 0x000000010a0ae836 */ /* 0x000fe20000000000 */
[----:B------:R-:W-:-:S08]  /*04a0*/  @!P2 DADD R6, R6, R16 ;  /* 0x000000000606a229 */ /* 0x000fd00000000010 */
[----:B------:R-:W2:Y:S01]  /*04b0*/  @!P5 LDG.E.64 R16, desc[UR10][R4.64+0x40] ;  /* 0x0000400a0410d981 */ /* 0x000ea2000c1e1b00 */
[----:B----4-:R-:W-:Y:S01]  /*04c0*/  ISETP.NE.AND P6, PT, R12, R11, PT ;  /* 0x0000000b0c00720c */ /* 0x010fe20003fc5270 */
[----:B-----5:R-:W-:Y:S02]  /*04d0*/  @!P3 DADD R2, R2, R18 ;  /* 0x000000000202b229 */ /* 0x020fe40000000012 */
[----:B------:R-:W4:Y:S01]  /*04e0*/  @!P5 LDG.E.64 R18, desc[UR10][R4.64+0x48] ;  /* 0x0000480a0412d981 */ /* 0x000f22000c1e1b00 */
[----:B---3--:R-:W-:-:S03]  /*04f0*/  @!P3 DADD R8, R8, R20 ;  /* 0x000000000808b229 */ /* 0x008fc60000000014 */
[----:B------:R-:W3:Y:S01]  /*0500*/  @!P5 LDG.E.64 R20, desc[UR10][R4.64+0x50] ;  /* 0x0000500a0414d981 */ /* 0x000ee2000c1e1b00 */
[----:B--2---:R-:W-:-:S05]  /*0510*/  @!P3 DADD R6, R6, R22 ;  /* 0x000000000606b229 */ /* 0x004fca0000000016 */
[----:B------:R-:W2:Y:S01]  /*0520*/  @!P6 LDG.E.64 R22, desc[UR10][R4.64+0x60] ;  /* 0x0000600a0416e981 */ /* 0x000ea2000c1e1b00 */
[----:B------:R-:W-:Y:S02]  /*0530*/  @!P4 DADD R2, R2, R24 ;  /* 0x000000000202c229 */ /* 0x000fe40000000018 */
[----:B------:R-:W-:Y:S01]  /*0540*/  @!P4 DADD R8, R8, R26 ;  /* 0x000000000808c229 */ /* 0x000fe2000000001a */
[----:B------:R-:W5:Y:S04]  /*0550*/  @!P6 LDG.E.64 R24, desc[UR10][R4.64+0x68] ;  /* 0x0000680a0418e981 */ /* 0x000f68000c1e1b00 */
[----:B------:R0:W5:Y:S01]  /*0560*/  @!P6 LDG.E.64 R26, desc[UR10][R4.64+0x70] ;  /* 0x0000700a041ae981 */ /* 0x000162000c1e1b00 */
[----:B------:R-:W-:Y:S01]  /*0570*/  @!P0 VIADD R10, R10, 0x1 ;  /* 0x000000010a0a8836 */ /* 0x000fe20000000000 */
[----:B------:R-:W-:-:S03]  /*0580*/  @!P4 DADD R6, R6, R14 ;  /* 0x000000000606c229 */ /* 0x000fc6000000000e */
[----:B------:R-:W-:Y:S01]  /*0590*/  @!P1 VIADD R10, R10, 0x1 ;  /* 0x000000010a0a9836 */ /* 0x000fe20000000000 */
[----:B------:R-:W-:-:S03]  /*05a0*/  UIADD3 UR7, UPT, UPT, UR7, 0x8, URZ ;  /* 0x0000000807077890 */ /* 0x000fc6000fffe0ff */
[----:B------:R-:W-:Y:S01]  /*05b0*/  @!P2 VIADD R10, R10, 0x1 ;  /* 0x000000010a0aa836 */ /* 0x000fe20000000000 */
[----:B------:R-:W-:Y:S01]  /*05c0*/  UISETP.NE.AND UP1, UPT, UR7, URZ, UPT ;  /* 0x000000ff0700728c */ /* 0x000fe2000bf25270 */
[----:B------:R-:W-:Y:S02]  /*05d0*/  @!P5 DADD R2, R2, R16 ;  /* 0x000000000202d229 */ /* 0x000fe40000000010 */
[----:B------:R-:W-:Y:S01]  /*05e0*/  @!P3 VIADD R10, R10, 0x1 ;  /* 0x000000010a0ab836 */ /* 0x000fe20000000000 */
[----:B0-----:R-:W-:-:S03]  /*05f0*/  IADD3 R4, P0, PT, R4, 0x100, RZ ;  /* 0x0000010004047810 */ /* 0x001fc60007f1e0ff */
[----:B------:R-:W-:-:S04]  /*0600*/  @!P4 VIADD R10, R10, 0x1 ;  /* 0x000000010a0ac836 */ /* 0x000fc80000000000 */
[----:B------:R-:W-:Y:S02]  /*0610*/  @!P5 VIADD R10, R10, 0x1 ;  /* 0x000000010a0ad836 */ /* 0x000fe40000000000 */
[----:B------:R-:W-:Y:S02]  /*0620*/  IMAD.X R5, RZ, RZ, R5, P0 ;  /* 0x000000ffff057224 */ /* 0x000fe400000e0605 */
[----:B------:R-:W-:Y:S01]  /*0630*/  @!P6 VIADD R10, R10, 0x1 ;  /* 0x000000010a0ae836 */ /* 0x000fe20000000000 */
[----:B----4-:R-:W-:Y:S02]  /*0640*/  @!P5 DADD R8, R8, R18 ;  /* 0x000000000808d229 */ /* 0x010fe40000000012 */
[----:B---3--:R-:W-:Y:S02]  /*0650*/  @!P5 DADD R6, R6, R20 ;  /* 0x000000000606d229 */ /* 0x008fe40000000014 */
[----:B--2---:R-:W-:-:S04]  /*0660*/  @!P6 DADD R2, R2, R22 ;  /* 0x000000000202e229 */ /* 0x004fc80000000016 */
[----:B-----5:R-:W-:Y:S02]  /*0670*/  @!P6 DADD R8, R8, R24 ;  /* 0x000000000808e229 */ /* 0x020fe40000000018 */
[----:B------:R-:W-:Y:S01]  /*0680*/  @!P6 DADD R6, R6, R26 ;  /* 0x000000000606e229 */ /* 0x000fe2000000001a */
[----:B------:R-:W-:Y:S10]  /*0690*/  BRA.U UP1, `(.L_x_3) ;  /* 0xfffffff901cc7547 */ /* 0x000ff4000b83ffff */
.L_x_2:
[----:B------:R-:W-:Y:S05]  /*06a0*/  BRA.U !UP0, `(.L_x_4) ;  /* 0x0000000508547547 */ /* 0x000fea000b800000 */
[----:B------:R-:W0:Y:S01]  /*06b0*/  LDCU UR4, c[0x0][0x380] ;  /* 0x00007000ff0477ac */ /* 0x000e220008000800 */
[----:B------:R-:W-:Y:S02]  /*06c0*/  UISETP.GE.U32.AND UP0, UPT, UR8, 0x4, UPT ;  /* 0x000000040800788c */ /* 0x000fe4000bf06070 */
[----:B0-----:R-:W-:-:S04]  /*06d0*/  ULOP3.LUT UR5, UR4, 0x3, URZ, 0xc0, !UPT ;  /* 0x0000000304057892 */ /* 0x001fc8000f8ec0ff */
[----:B------:R-:W-:-:S03]  /*06e0*/  UISETP.NE.AND UP1, UPT, UR5, URZ, UPT ;  /* 0x000000ff0500728c */ /* 0x000fc6000bf25270 */
[----:B------:R-:W-:Y:S08]  /*06f0*/  BRA.U !UP0, `(.L_x_5) ;  /* 0x00000001089c7547 */ /* 0x000ff0000b800000 */
[----:B------:R-:W0:Y:S02]  /*0700*/  LDC.64 R4, c[0x0][0x388] ;  /* 0x0000e200ff047b82 */ /* 0x000e240000000a00 */
[----:B0-----:R-:W-:-:S05]  /*0710*/  IMAD.WIDE.U32 R4, R0, 0x20, R4 ;  /* 0x0000002000047825 */ /* 0x001fca00078e0004 */
[----:B------:R-:W1:Y:S04]  /*0720*/  LDG.E R11, desc[UR10][R4.64+0x18] ;  /* 0x0000180a040b7981 */ /* 0x000e68000c1e1900 */
[----:B------:R-:W2:Y:S04]  /*0730*/  LDG.E R13, desc[UR10][R4.64+0x38] ;  /* 0x0000380a040d7981 */ /* 0x000ea8000c1e1900 */
[----:B------:R-:W3:Y:S01]  /*0740*/  LDG.E R17, desc[UR10][R4.64+0x78] ;  /* 0x0000780a04117981 */ /* 0x000ee2000c1e1900 */
[----:B-1----:R-:W-:-:S03]  /*0750*/  ISETP.NE.AND P0, PT, R12, R11, PT ;  /* 0x0000000b0c00720c */ /* 0x002fc60003f05270 */
[----:B------:R-:W4:Y:S01]  /*0760*/  LDG.E R11, desc[UR10][R4.64+0x58] ;  /* 0x0000580a040b7981 */ /* 0x000f22000c1e1900 */
[----:B--2---:R-:W-:-:S09]  /*0770*/  ISETP.NE.AND P1, PT, R12, R13, PT ;  /* 0x0000000d0c00720c */ /* 0x004fd20003f25270 */
[----:B------:R-:W2:Y:S04]  /*0780*/  @!P0 LDG.E.64 R20, desc[UR10][R4.64] ;  /* 0x0000000a04148981 */ /* 0x000ea8000c1e1b00 */
[----:B------:R-:W5:Y:S04]  /*0790*/  @!P0 LDG.E.64 R22, desc[UR10][R4.64+0x8] ;  /* 0x0000080a04168981 */ /* 0x000f68000c1e1b00 */
[----:B------:R-:W5:Y:S04]  /*07a0*/  @!P0 LDG.E.64 R26, desc[UR10][R4.64+0x10] ;  /* 0x0000100a041a8981 */ /* 0x000f68000c1e1b00 */
[----:B------:R-:W5:Y:S01]  /*07b0*/  @!P1 LDG.E.64 R14, desc[UR10][R4.64+0x20] ;  /* 0x0000200a040e9981 */ /* 0x000f62000c1e1b00 */
[----:B---3--:R-:W-:-:S03]  /*07c0*/  ISETP.NE.AND P3, PT, R12, R17, PT ;  /* 0x000000110c00720c */ /* 0x008fc60003f65270 */
[----:B------:R-:W3:Y:S04]  /*07d0*/  @!P1 LDG.E.64 R16, desc[UR10][R4.64+0x28] ;  /* 0x0000280a04109981 */ /* 0x000ee8000c1e1b00 */
[----:B------:R-:W3:Y:S06]  /*07e0*/  @!P1 LDG.E.64 R18, desc[UR10][R4.64+0x30] ;  /* 0x0000300a04129981 */ /* 0x000eec000c1e1b00 */
[----:B------:R-:W3:Y:S01]  /*07f0*/  @!P3 LDG.E.64 R28, desc[UR10][R4.64+0x70] ;  /* 0x0000700a041cb981 */ /* 0x000ee2000c1e1b00 */
[----:B----4-:R-:W-:Y:S01]  /*0800*/  ISETP.NE.AND P2, PT, R12, R11, PT ;  /* 0x0000000b0c00720c */ /* 0x010fe20003f45270 */
[----:B--2---:R-:W-:-:S12]  /*0810*/  @!P0 DADD R2, R2, R20 ;  /* 0x0000000002028229 */ /* 0x004fd80000000014 */
[----:B------:R-:W2:Y:S01]  /*0820*/  @!P2 LDG.E.64 R20, desc[UR10][R4.64+0x40] ;  /* 0x0000400a0414a981 */ /* 0x000ea2000c1e1b00 */
[----:B-----5:R-:W-:-:S03]  /*0830*/  @!P0 DADD R8, R8, R22 ;  /* 0x0000000008088229 */ /* 0x020fc60000000016 */
[----:B------:R-:W4:Y:S04]  /*0840*/  @!P2 LDG.E.64 R22, desc[UR10][R4.64+0x48] ;  /* 0x0000480a0416a981 */ /* 0x000f28000c1e1b00 */
[----:B------:R-:W5:Y:S01]  /*0850*/  @!P2 LDG.E.64 R24, desc[UR10][R4.64+0x50] ;  /* 0x0000500a0418a981 */ /* 0x000f62000c1e1b00 */
[----:B------:R-:W-:Y:S02]  /*0860*/  @!P0 DADD R6, R6, R26 ;  /* 0x0000000006068229 */ /* 0x000fe4000000001a */
[----:B------:R-:W-:Y:S01]  /*0870*/  @!P1 DADD R2, R2, R14 ;  /* 0x0000000002029229 */ /* 0x000fe2000000000e */
[----:B------:R-:W5:Y:S04]  /*0880*/  @!P3 LDG.E.64 R26, desc[UR10][R4.64+0x60] ;  /* 0x0000600a041ab981 */ /* 0x000f68000c1e1b00 */
[----:B------:R-:W5:Y:S01]  /*0890*/  @!P3 LDG.E.64 R14, desc[UR10][R4.64+0x68] ;  /* 0x0000680a040eb981 */ /* 0x000f62000c1e1b00 */
[----:B---3--:R-:W-:-:S02]  /*08a0*/  @!P1 DADD R8, R8, R16 ;  /* 0x0000000008089229 */ /* 0x008fc40000000010 */
[----:B------:R-:W-:Y:S01]  /*08b0*/  @!P1 DADD R6, R6, R18 ;  /* 0x0000000006069229 */ /* 0x000fe20000000012 */
[----:B------:R-:W-:-:S04]  /*08c0*/  @!P0 VIADD R10, R10, 0x1 ;  /* 0x000000010a0a8836 */ /* 0x000fc80000000000 */
[----:B------:R-:W-:-:S04]  /*08d0*/  @!P1 VIADD R10, R10, 0x1 ;  /* 0x000000010a0a9836 */ /* 0x000fc80000000000 */
[----:B------:R-:W-:Y:S02]  /*08e0*/  @!P2 VIADD R10, R10, 0x1 ;  /* 0x000000010a0aa836 */ /* 0x000fe40000000000 */
[----:B------:R-:W-:Y:S02]  /*08f0*/  VIADD R0, R0, 0x4 ;  /* 0x0000000400007836 */ /* 0x000fe40000000000 */
[----:B------:R-:W-:Y:S01]  /*0900*/  @!P3 VIADD R10, R10, 0x1 ;  /* 0x000000010a0ab836 */ /* 0x000fe20000000000 */
[----:B--2---:R-:W-:Y:S02]  /*0910*/  @!P2 DADD R2, R2, R20 ;  /* 0x000000000202a229 */ /* 0x004fe40000000014 */
[----:B----4-:R-:W-:Y:S02]  /*0920*/  @!P2 DADD R8, R8, R22 ;  /* 0x000000000808a229 */ /* 0x010fe40000000016 */
[----:B-----5:R-:W-:-:S04]  /*0930*/  @!P2 DADD R6, R6, R24 ;  /* 0x000000000606a229 */ /* 0x020fc80000000018 */
[----:B------:R-:W-:Y:S02]  /*0940*/  @!P3 DADD R2, R2, R26 ;  /* 0x000000000202b229 */ /* 0x000fe4000000001a */
[----:B------:R-:W-:Y:S02]  /*0950*/  @!P3 DADD R8, R8, R14 ;  /* 0x000000000808b229 */ /* 0x000fe4000000000e */
[----:B------:R-:W-:-:S11]  /*0960*/  @!P3 DADD R6, R6, R28 ;  /* 0x000000000606b229 */ /* 0x000fd6000000001c */
.L_x_5:
[----:B------:R-:W-:Y:S05]  /*0970*/  BRA.U !UP1, `(.L_x_4) ;  /* 0x0000000109a07547 */ /* 0x000fea000b800000 */
[----:B------:R-:W-:Y:S02]  /*0980*/  UISETP.NE.AND UP0, UPT, UR5, 0x1, UPT ;  /* 0x000000010500788c */ /* 0x000fe4000bf05270 */
[----:B------:R-:W-:-:S04]  /*0990*/  ULOP3.LUT UR4, UR4, 0x1, URZ, 0xc0, !UPT ;  /* 0x0000000104047892 */ /* 0x000fc8000f8ec0ff */
[----:B------:R-:W-:-:S03]  /*09a0*/  UISETP.NE.U32.AND UP1, UPT, UR4, 0x1, UPT ;  /* 0x000000010400788c */ /* 0x000fc6000bf25070 */
[----:B------:R-:W-:Y:S08]  /*09b0*/  BRA.U !UP0, `(.L_x_6) ;  /* 0x0000000108547547 */ /* 0x000ff0000b800000 */
[----:B------:R-:W0:Y:S02]  /*09c0*/  LDC.64 R4, c[0x0][0x388] ;  /* 0x0000e200ff047b82 */ /* 0x000e240000000a00 */
[----:B0-----:R-:W-:-:S05]  /*09d0*/  IMAD.WIDE.U32 R24, R0, 0x20, R4 ;  /* 0x0000002000187825 */ /* 0x001fca00078e0004 */
[----:B------:R-:W1:Y:S04]  /*09e0*/  LDG.E R5, desc[UR10][R24.64+0x18] ;  /* 0x0000180a18057981 */ /* 0x000e68000c1e1900 */
[----:B------:R-:W2:Y:S01]  /*09f0*/  LDG.E R11, desc[UR10][R24.64+0x38] ;  /* 0x0000380a180b7981 */ /* 0x000ea2000c1e1900 */
[C---:B-1----:R-:W-:Y:S02]  /*0a00*/  ISETP.NE.AND P0, PT, R12.reuse, R5, PT ;  /* 0x000000050c00720c */ /* 0x042fe40003f05270 */
[----:B--2---:R-:W-:-:S11]  /*0a10*/  ISETP.NE.AND P1, PT, R12, R11, PT ;  /* 0x0000000b0c00720c */ /* 0x004fd60003f25270 */
[----:B------:R-:W2:Y:S04]  /*0a20*/  @!P0 LDG.E.64 R4, desc[UR10][R24.64] ;  /* 0x0000000a18048981 */ /* 0x000ea8000c1e1b00 */
[----:B------:R-:W3:Y:S04]  /*0a30*/  @!P0 LDG.E.64 R14, desc[UR10][R24.64+0x8] ;  /* 0x0000080a180e8981 */ /* 0x000ee8000c1e1b00 */
[----:B------:R-:W4:Y:S04]  /*0a40*/  @!P0 LDG.E.64 R16, desc[UR10][R24.64+0x10] ;  /* 0x0000100a18108981 */ /* 0x000f28000c1e1b00 */
[----:B------:R-:W5:Y:S04]  /*0a50*/  @!P1 LDG.E.64 R18, desc[UR10][R24.64+0x20] ;  /* 0x0000200a18129981 */ /* 0x000f68000c1e1b00 */
[----:B------:R-:W5:Y:S04]  /*0a60*/  @!P1 LDG.E.64 R20, desc[UR10][R24.64+0x28] ;  /* 0x0000280a18149981 */ /* 0x000f68000c1e1b00 */
[----:B------:R-:W5:Y:S01]  /*0a70*/  @!P1 LDG.E.64 R22, desc[UR10][R24.64+0x30] ;  /* 0x0000300a18169981 */ /* 0x000f62000c1e1b00 */
[----:B------:R-:W-:-:S02]  /*0a80*/  @!P0 VIADD R10, R10, 0x1 ;  /* 0x000000010a0a8836 */ /* 0x000fc40000000000 */
[----:B------:R-:W-:Y:S02]  /*0a90*/  VIADD R0, R0, 0x2 ;  /* 0x0000000200007836 */ /* 0x000fe40000000000 */
[----:B------:R-:W-:Y:S01]  /*0aa0*/  @!P1 VIADD R10, R10, 0x1 ;  /* 0x000000010a0a9836 */ /* 0x000fe20000000000 */
[----:B--2---:R-:W-:Y:S02]  /*0ab0*/  @!P0 DADD R2, R2, R4 ;  /* 0x0000000002028229 */ /* 0x004fe40000000004 */
[----:B---3--:R-:W-:Y:S02]  /*0ac0*/  @!P0 DADD R8, R8, R14 ;  /* 0x0000000008088229 */ /* 0x008fe4000000000e */
[----:B----4-:R-:W-:-:S04]  /*0ad0*/  @!P0 DADD R6, R6, R16 ;  /* 0x0000000006068229 */ /* 0x010fc80000000010 */
[----:B-----5:R-:W-:Y:S02]  /*0ae0*/  @!P1 DADD R2, R2, R18 ;  /* 0x0000000002029229 */ /* 0x020fe40000000012 */
[----:B------:R-:W-:Y:S02]  /*0af0*/  @!P1 DADD R8, R8, R20 ;  /* 0x0000000008089229 */ /* 0x000fe40000000014 */
[----:B------:R-:W-:-:S11]  /*0b00*/  @!P1 DADD R6, R6, R22 ;  /* 0x0000000006069229 */ /* 0x000fd60000000016 */
.L_x_6:
[----:B------:R-:W-:Y:S05]  /*0b10*/  BRA.U UP1, `(.L_x_4) ;  /* 0x0000000101387547 */ /* 0x000fea000b800000 */
[----:B------:R-:W0:Y:S02]  /*0b20*/  LDC.64 R18, c[0x0][0x388] ;  /* 0x0000e200ff127b82 */ /* 0x000e240000000a00 */
[----:B0-----:R-:W-:-:S05]  /*0b30*/  IMAD.WIDE.U32 R18, R0, 0x20, R18 ;  /* 0x0000002000127825 */ /* 0x001fca00078e0012 */
[----:B------:R-:W1:Y:S01]  /*0b40*/  LDG.E R5, desc[UR10][R18.64+0x18] ;  /* 0x0000180a12057981 */ /* 0x000e62000c1e1900 */
[----:B------:R-:W-:Y:S01]  /*0b50*/  BSSY.RECONVERGENT B0, `(.L_x_4) ;  /* 0x000000a000007945 */ /* 0x000fe20003800200 */
[----:B-1----:R-:W-:-:S13]  /*0b60*/  ISETP.NE.AND P0, PT, R12, R5, PT ;  /* 0x000000050c00720c */ /* 0x002fda0003f05270 */
[----:B------:R-:W-:Y:S05]  /*0b70*/  @P0 BRA `(.L_x_7) ;  /* 0x00000000001c0947 */ /* 0x000fea0003800000 */
[----:B------:R-:W2:Y:S04]  /*0b80*/  LDG.E.64 R4, desc[UR10][R18.64] ;  /* 0x0000000a12047981 */ /* 0x000ea8000c1e1b00 */
[----:B------:R-:W3:Y:S04]  /*0b90*/  LDG.E.64 R14, desc[UR10][R18.64+0x8] ;  /* 0x0000080a120e7981 */ /* 0x000ee8000c1e1b00 */
[----:B------:R-:W4:Y:S01]  /*0ba0*/  LDG.E.64 R16, desc[UR10][R18.64+0x10] ;  /* 0x0000100a12107981 */ /* 0x000f22000c1e1b00 */
[----:B------:R-:W-:Y:S01]  /*0bb0*/  VIADD R10, R10, 0x1 ;  /* 0x000000010a0a7836 */ /* 0x000fe20000000000 */
[----:B--2---:R-:W-:-:S02]  /*0bc0*/  DADD R2, R2, R4 ;  /* 0x0000000002027229 */ /* 0x004fc40000000004 */
[----:B---3--:R-:W-:Y:S02]  /*0bd0*/  DADD R8, R8, R14 ;  /* 0x0000000008087229 */ /* 0x008fe4000000000e */
[----:B----4-:R-:W-:-:S11]  /*0be0*/  DADD R6, R6, R16 ;  /* 0x0000000006067229 */ /* 0x010fd60000000010 */
.L_x_7:
[----:B------:R-:W-:Y:S05]  /*0bf0*/  BSYNC.RECONVERGENT B0 ;  /* 0x0000000000007941 */ /* 0x000fea0003800200 */
.L_x_4:
[----:B------:R-:W0:Y:S02]  /*0c00*/  I2F.F64 R10, R10 ;  /* 0x0000000a000a7312 */ /* 0x000e240000201c00 */
.L_x_1:
[----:B0-----:R-:W0:Y:S01]  /*0c10*/  MUFU.RCP64H R5, R11 ;  /* 0x0000000b00057308 */ /* 0x001e220000001800 */
[----:B------:R-:W-:Y:S01]  /*0c20*/  IMAD.MOV.U32 R4, RZ, RZ, 0x1 ;  /* 0x00000001ff047424 */ /* 0x000fe200078e00ff */
[----:B------:R-:W-:Y:S01]  /*0c30*/  FSETP.GEU.AND P1, PT, |R3|, 6.5827683646048100446e-37, PT ;  /* 0x036000000300780b */ /* 0x000fe20003f2e200 */
[----:B------:R-:W-:Y:S04]  /*0c40*/  BSSY.RECONVERGENT B0, `(.L_x_8) ;  /* 0x0000010000007945 */ /* 0x000fe80003800200 */
[----:B0-----:R-:W-:-:S08]  /*0c50*/  DFMA R14, R4, -R10, 1 ;  /* 0x3ff00000040e742b */ /* 0x001fd0000000080a */
[----:B------:R-:W-:-:S08]  /*0c60*/  DFMA R14, R14, R14, R14 ;  /* 0x0000000e0e0e722b */ /* 0x000fd0000000000e */
[----:B------:R-:W-:-:S08]  /*0c70*/  DFMA R14, R4, R14, R4 ;  /* 0x0000000e040e722b */ /* 0x000fd00000000004 */
[----:B------:R-:W-:-:S08]  /*0c80*/  DFMA R4, R14, -R10, 1 ;  /* 0x3ff000000e04742b */ /* 0x000fd0000000080a */
[----:B------:R-:W-:-:S08]  /*0c90*/  DFMA R4, R14, R4, R14 ;  /* 0x000000040e04722b */ /* 0x000fd0000000000e */
[----:B------:R-:W-:-:S08]  /*0ca0*/  DMUL R14, R4, R2 ;  /* 0x00000002040e7228 */ /* 0x000fd00000000000 */
[----:B------:R-:W-:-:S08]  /*0cb0*/  DFMA R16, R14, -R10, R2 ;  /* 0x8000000a0e10722b */ /* 0x000fd00000000002 */
[----:B------:R-:W-:-:S10]  /*0cc0*/  DFMA R4, R4, R16, R14 ;  /* 0x000000100404722b */ /* 0x000fd4000000000e */
[----:B------:R-:W-:-:S05]  /*0cd0*/  FFMA R0, RZ, R11, R5 ;  /* 0x0000000bff007223 */ /* 0x000fca0000000005 */
[----:B------:R-:W-:-:S13]  /*0ce0*/  FSETP.GT.AND P0, PT, |R0|, 1.469367938527859385e-39, PT ;  /* 0x001000000000780b */ /* 0x000fda0003f04200 */
[----:B------:R-:W-:Y:S05]  /*0cf0*/  @P0 BRA P1, `(.L_x_9) ;  /* 0x0000000000100947 */ /* 0x000fea0000800000 */
[----:B------:R-:W-:Y:S01]  /*0d00*/  IMAD.MOV.U32 R16, RZ, RZ, R10 ;  /* 0x000000ffff107224 */ /* 0x000fe200078e000a */
[----:B------:R-:W-:Y:S01]  /*0d10*/  MOV R0, 0xd40 ;  /* 0x00000d4000007802 */ /* 0x000fe20000000f00 */
[----:B------:R-:W-:-:S07]  /*0d20*/  IMAD.MOV.U32 R17, RZ, RZ, R11 ;  /* 0x000000ffff117224 */ /* 0x000fce00078e000b */
[----:B-1----:R-:W-:Y:S05]  /*0d30*/  CALL.REL.NOINC `($__internal_0_$__cuda_sm20_div_rn_f64_full) ;  /* 0x0000000000d47944 */ /* 0x002fea0003c00000 */
.L_x_9:
[----:B------:R-:W-:Y:S05]  /*0d40*/  BSYNC.RECONVERGENT B0 ;  /* 0x0000000000007941 */ /* 0x000fea0003800200 */
.L_x_8:
[----:B------:R-:W0:Y:S01]  /*0d50*/  MUFU.RCP64H R3, R11 ;  /* 0x0000000b00037308 */ /* 0x000e220000001800 */
[----:B------:R-:W-:Y:S01]  /*0d60*/  IMAD.MOV.U32 R2, RZ, RZ, 0x1 ;  /* 0x00000001ff027424 */ /* 0x000fe200078e00ff */
[----:B------:R-:W1:Y:S01]  /*0d70*/  LDC.64 R16, c[0x0][0x390] ;  /* 0x0000e400ff107b82 */ /* 0x000e620000000a00 */
[----:B------:R-:W-:Y:S01]  /*0d80*/  FSETP.GEU.AND P1, PT, |R9|, 6.5827683646048100446e-37, PT ;  /* 0x036000000900780b */ /* 0x000fe20003f2e200 */
[----:B------:R-:W-:Y:S03]  /*0d90*/  BSSY.RECONVERGENT B0, `(.L_x_10) ;  /* 0x0000016000007945 */ /* 0x000fe60003800200 */
[----:B0-----:R-:W-:-:S08]  /*0da0*/  DFMA R14, R2, -R10, 1 ;  /* 0x3ff00000020e742b */ /* 0x001fd0000000080a */
[----:B------:R-:W-:Y:S01]  /*0db0*/  DFMA R14, R14, R14, R14 ;  /* 0x0000000e0e0e722b */ /* 0x000fe2000000000e */
[----:B-1----:R-:W-:-:S05]  /*0dc0*/  IMAD.WIDE.U32 R12, R12, 0x20, R16 ;  /* 0x000000200c0c7825 */ /* 0x002fca00078e0010 */
[----:B------:R0:W-:Y:S02]  /*0dd0*/  STG.E.64 desc[UR10][R12.64], R4 ;  /* 0x000000040c007986 */ /* 0x0001e4000c101b0a */
        /* <DEDUP_REMOVED lines=8> */
[----:B0-----:R-:W-:Y:S05]  /*0e60*/  @P0 BRA P1, `(.L_x_11) ;  /* 0x0000000000200947 */ /* 0x001fea0000800000 */
[----:B------:R-:W-:Y:S01]  /*0e70*/  IMAD.MOV.U32 R2, RZ, RZ, R8 ;  /* 0x000000ffff027224 */ /* 0x000fe200078e0008 */
[----:B------:R-:W-:Y:S01]  /*0e80*/  MOV R0, 0xed0 ;  /* 0x00000ed000007802 */ /* 0x000fe20000000f00 */
[----:B------:R-:W-:Y:S02]  /*0e90*/  IMAD.MOV.U32 R3, RZ, RZ, R9 ;  /* 0x000000ffff037224 */ /* 0x000fe400078e0009 */
[----:B------:R-:W-:Y:S02]  /*0ea0*/  IMAD.MOV.U32 R16, RZ, RZ, R10 ;  /* 0x000000ffff107224 */ /* 0x000fe400078e000a */
[----:B------:R-:W-:-:S07]  /*0eb0*/  IMAD.MOV.U32 R17, RZ, RZ, R11 ;  /* 0x000000ffff117224 */ /* 0x000fce00078e000b */
[----:B------:R-:W-:Y:S05]  /*0ec0*/  CALL.REL.NOINC `($__internal_0_$__cuda_sm20_div_rn_f64_full) ;  /* 0x0000000000707944 */ /* 0x000fea0003c00000 */
[----:B------:R-:W-:Y:S01]  /*0ed0*/  IMAD.MOV.U32 R2, RZ, RZ, R4 ;  /* 0x000000ffff027224 */ /* 0x000fe200078e0004 */
[----:B------:R-:W-:-:S07]  /*0ee0*/  MOV R3, R5 ;  /* 0x0000000500037202 */ /* 0x000fce0000000f00 */
.L_x_11:
[----:B------:R-:W-:Y:S05]  /*0ef0*/  BSYNC.RECONVERGENT B0 ;  /* 0x0000000000007941 */ /* 0x000fea0003800200 */
.L_x_10:
[----:B------:R-:W0:Y:S01]  /*0f00*/  MUFU.RCP64H R5, R11 ;  /* 0x0000000b00057308 */ /* 0x000e220000001800 */
[----:B------:R-:W-:Y:S01]  /*0f10*/  IMAD.MOV.U32 R4, RZ, RZ, 0x1 ;  /* 0x00000001ff047424 */ /* 0x000fe200078e00ff */
[----:B------:R1:W-:Y:S01]  /*0f20*/  STG.E.64 desc[UR10][R12.64+0x8], R2 ;  /* 0x000008020c007986 */ /* 0x0003e2000c101b0a */
[----:B------:R-:W-:Y:S01]  /*0f30*/  FSETP.GEU.AND P1, PT, |R7|, 6.5827683646048100446e-37, PT ;  /* 0x036000000700780b */ /* 0x000fe20003f2e200 */
[----:B------:R-:W-:Y:S03]  /*0f40*/  BSSY.RECONVERGENT B0, `(.L_x_12) ;  /* 0x0000012000007945 */ /* 0x000fe60003800200 */
        /* <DEDUP_REMOVED lines=10> */
[----:B-1----:R-:W-:Y:S05]  /*0ff0*/  @P0 BRA P1, `(.L_x_13) ;  /* 0x0000000000180947 */ /* 0x002fea0000800000 */
[----:B------:R-:W-:Y:S01]  /*1000*/  IMAD.MOV.U32 R2, RZ, RZ, R6 ;  /* 0x000000ffff027224 */ /* 0x000fe200078e0006 */
[----:B------:R-:W-:Y:S01]  /*1010*/  MOV R0, 0x1060 ;  /* 0x0000106000007802 */ /* 0x000fe20000000f00 */
[----:B------:R-:W-:Y:S02]  /*1020*/  IMAD.MOV.U32 R3, RZ, RZ, R7 ;  /* 0x000000ffff037224 */ /* 0x000fe400078e0007 */
[----:B------:R-:W-:Y:S02]  /*1030*/  IMAD.MOV.U32 R16, RZ, RZ, R10 ;  /* 0x000000ffff107224 */ /* 0x000fe400078e000a */
[----:B------:R-:W-:-:S07]  /*1040*/  IMAD.MOV.U32 R17, RZ, RZ, R11 ;  /* 0x000000ffff117224 */ /* 0x000fce00078e000b */
[----:B------:R-:W-:Y:S05]  /*1050*/  CALL.REL.NOINC `($__internal_0_$__cuda_sm20_div_rn_f64_full) ;  /* 0x00000000000c7944 */ /* 0x000fea0003c00000 */
.L_x_13:
[----:B------:R-:W-:Y:S05]  /*1060*/  BSYNC.RECONVERGENT B0 ;  /* 0x0000000000007941 */ /* 0x000fea0003800200 */
.L_x_12:
[----:B------:R-:W-:Y:S01]  /*1070*/  STG.E.64 desc[UR10][R12.64+0x10], R4 ;  /* 0x000010040c007986 */ /* 0x000fe2000c101b0a */
[----:B------:R-:W-:Y:S05]  /*1080*/  EXIT ;  /* 0x000000000000794d */ /* 0x000fea0003800000 */
        .weak           $__internal_0_$__cuda_sm20_div_rn_f64_full
        .type           $__internal_0_$__cuda_sm20_div_rn_f64_full,@function
        .size           $__internal_0_$__cuda_sm20_div_rn_f64_full,(.L_x_45 - $__internal_0_$__cuda_sm20_div_rn_f64_full)
$__internal_0_$__cuda_sm20_div_rn_f64_full:
[C---:B------:R-:W-:Y:S01]  /*1090*/  FSETP.GEU.AND P0, PT, |R17|.reuse, 1.469367938527859385e-39, PT ;  /* 0x001000001100780b */ /* 0x040fe20003f0e200 */
[----:B------:R-:W-:Y:S01]  /*10a0*/  IMAD.MOV.U32 R19, RZ, RZ, R3 ;  /* 0x000000ffff137224 */ /* 0x000fe200078e0003 */
[C---:B------:R-:W-:Y:S01]  /*10b0*/  LOP3.LUT R14, R17.reuse, 0x800fffff, RZ, 0xc0, !PT ;  /* 0x800fffff110e7812 */ /* 0x040fe200078ec0ff */
[----:B------:R-:W-:Y:S01]  /*10c0*/  IMAD.MOV.U32 R20, RZ, RZ, 0x1 ;  /* 0x00000001ff147424 */ /* 0x000fe200078e00ff */
[----:B------:R-:W-:Y:S01]  /*10d0*/  LOP3.LUT R27, R17, 0x7ff00000, RZ, 0xc0, !PT ;  /* 0x7ff00000111b7812 */ /* 0x000fe200078ec0ff */
[----:B------:R-:W-:Y:S01]  /*10e0*/  IMAD.MOV.U32 R18, RZ, RZ, R2 ;  /* 0x000000ffff127224 */ /* 0x000fe200078e0002 */
[----:B------:R-:W-:Y:S01]  /*10f0*/  LOP3.LUT R15, R14, 0x3ff00000, RZ, 0xfc, !PT ;  /* 0x3ff000000e0f7812 */ /* 0x000fe200078efcff */
[----:B------:R-:W-:Y:S01]  /*1100*/  IMAD.MOV.U32 R14, RZ, RZ, R16 ;  /* 0x000000ffff0e7224 */ /* 0x000fe200078e0010 */
[C---:B------:R-:W-:Y:S01]  /*1110*/  FSETP.GEU.AND P2, PT, |R19|.reuse, 1.469367938527859385e-39, PT ;  /* 0x001000001300780b */ /* 0x040fe20003f4e200 */
[----:B------:R-:W-:Y:S01]  /*1120*/  BSSY.RECONVERGENT B1, `(.L_x_14) ;  /* 0x0000050000017945 */ /* 0x000fe20003800200 */
[----:B------:R-:W-:-:S03]  /*1130*/  LOP3.LUT R2, R19, 0x7ff00000, RZ, 0xc0, !PT ;  /* 0x7ff0000013027812 */ /* 0x000fc600078ec0ff */
[----:B------:R-:W-:Y:S01]  /*1140*/  @!P0 DMUL R14, R16, 8.98846567431157953865e+307 ;  /* 0x7fe00000100e8828 */ /* 0x000fe20000000000 */
[----:B------:R-:W-:Y:S01]  /*1150*/  ISETP.GE.U32.AND P1, PT, R2, R27, PT ;  /* 0x0000001b0200720c */ /* 0x000fe20003f26070 */
[----:B------:R-:W-:-:S04]  /*1160*/  IMAD.MOV.U32 R26, RZ, RZ, R2 ;  /* 0x000000ffff1a7224 */ /* 0x000fc800078e0002 */
[----:B------:R-:W0:Y:S02]  /*1170*/  MUFU.RCP64H R21, R15 ;  /* 0x0000000f00157308 */ /* 0x000e240000001800 */
[----:B------:R-:W-:Y:S01]  /*1180*/  @!P2 LOP3.LUT R3, R17, 0x7ff00000, RZ, 0xc0, !PT ;  /* 0x7ff000001103a812 */ /* 0x000fe200078ec0ff */
[----:B------:R-:W-:Y:S01]  /*1190*/  @!P2 IMAD.MOV.U32 R22, RZ, RZ, RZ ;  /* 0x000000ffff16a224 */ /* 0x000fe200078e00ff */
[----:B------:R-:W-:Y:S02]  /*11a0*/  @!P0 LOP3.LUT R27, R15, 0x7ff00000, RZ, 0xc0, !PT ;  /* 0x7ff000000f1b8812 */ /* 0x000fe400078ec0ff */
[----:B------:R-:W-:Y:S01]  /*11b0*/  @!P2 ISETP.GE.U32.AND P3, PT, R2, R3, PT ;  /* 0x000000030200a20c */ /* 0x000fe20003f66070 */
[----:B------:R-:W-:Y:S02]  /*11c0*/  IMAD.MOV.U32 R3, RZ, RZ, 0x1ca00000 ;  /* 0x1ca00000ff037424 */ /* 0x000fe400078e00ff */
[----:B------:R-:W-:-:S03]  /*11d0*/  VIADD R28, R27, 0xffffffff ;  /* 0xffffffff1b1c7836 */ /* 0x000fc60000000000 */
[----:B------:R-:W-:-:S04]  /*11e0*/  @!P2 SEL R23, R3, 0x63400000, !P3 ;  /* 0x634000000317a807 */ /* 0x000fc80005800000 */
[----:B------:R-:W-:Y:S01]  /*11f0*/  @!P2 LOP3.LUT R23, R23, 0x80000000, R19, 0xf8, !PT ;  /* 0x800000001717a812 */ /* 0x000fe200078ef813 */
[----:B0-----:R-:W-:-:S03]  /*1200*/  DFMA R4, R20, -R14, 1 ;  /* 0x3ff000001404742b */ /* 0x001fc6000000080e */
[----:B------:R-:W-:-:S05]  /*1210*/  @!P2 LOP3.LUT R23, R23, 0x100000, RZ, 0xfc, !PT ;  /* 0x001000001717a812 */ /* 0x000fca00078efcff */
[----:B------:R-:W-:-:S08]  /*1220*/  DFMA R4, R4, R4, R4 ;  /* 0x000000040404722b */ /* 0x000fd00000000004 */
[----:B------:R-:W-:Y:S01]  /*1230*/  DFMA R20, R20, R4, R20 ;  /* 0x000000041414722b */ /* 0x000fe20000000014 */
[----:B------:R-:W-:Y:S01]  /*1240*/  SEL R5, R3, 0x63400000, !P1 ;  /* 0x6340000003057807 */ /* 0x000fe20004800000 */
[----:B------:R-:W-:-:S03]  /*1250*/  IMAD.MOV.U32 R4, RZ, RZ, R18 ;  /* 0x000000ffff047224 */ /* 0x000fc600078e0012 */
[----:B------:R-:W-:-:S03]  /*1260*/  LOP3.LUT R5, R5, 0x800fffff, R19, 0xf8, !PT ;  /* 0x800fffff05057812 */ /* 0x000fc600078ef813 */
[----:B------:R-:W-:-:S03]  /*1270*/  DFMA R24, R20, -R14, 1 ;  /* 0x3ff000001418742b */ /* 0x000fc6000000080e */
[----:B------:R-:W-:-:S05]  /*1280*/  @!P2 DFMA R4, R4, 2, -R22 ;  /* 0x400000000404a82b */ /* 0x000fca0000000816 */
[----:B------:R-:W-:-:S05]  /*1290*/  DFMA R24, R20, R24, R20 ;  /* 0x000000181418722b */ /* 0x000fca0000000014 */
[----:B------:R-:W-:-:S03]  /*12a0*/  @!P2 LOP3.LUT R26, R5, 0x7ff00000, RZ, 0xc0, !PT ;  /* 0x7ff00000051aa812 */ /* 0x000fc600078ec0ff */
[----:B------:R-:W-:Y:S02]  /*12b0*/  DMUL R20, R24, R4 ;  /* 0x0000000418147228 */ /* 0x000fe40000000000 */
[----:B------:R-:W-:-:S05]  /*12c0*/  VIADD R22, R26, 0xffffffff ;  /* 0xffffffff1a167836 */ /* 0x000fca0000000000 */
[----:B------:R-:W-:Y:S01]  /*12d0*/  ISETP.GT.U32.AND P0, PT, R22, 0x7feffffe, PT ;  /* 0x7feffffe1600780c */ /* 0x000fe20003f04070 */
[----:B------:R-:W-:-:S03]  /*12e0*/  DFMA R22, R20, -R14, R4 ;  /* 0x8000000e1416722b */ /* 0x000fc60000000004 */
[----:B------:R-:W-:-:S05]  /*12f0*/  ISETP.GT.U32.OR P0, PT, R28, 0x7feffffe, P0 ;  /* 0x7feffffe1c00780c */ /* 0x000fca0000704470 */
[----:B------:R-:W-:-:S08]  /*1300*/  DFMA R22, R24, R22, R20 ;  /* 0x000000161816722b */ /* 0x000fd00000000014 */
[----:B------:R-:W-:Y:S05]  /*1310*/  @P0 BRA `(.L_x_15) ;  /* 0x00000000006c0947 */ /* 0x000fea0003800000 */
[----:B------:R-:W-:Y:S01]  /*1320*/  LOP3.LUT R19, R17, 0x7ff00000, RZ, 0xc0, !PT ;  /* 0x7ff0000011137812 */ /* 0x000fe200078ec0ff */
[----:B------:R-:W-:-:S03]  /*1330*/  IMAD.MOV.U32 R20, RZ, RZ, RZ ;  /* 0x000000ffff147224 */ /* 0x000fc600078e00ff */
[CC--:B------:R-:W-:Y:S02]  /*1340*/  VIADDMNMX R18, R2.reuse, -R19.reuse, 0xb9600000, !PT ;  /* 0xb960000002127446 */ /* 0x0c0fe40007800913 */
[----:B------:R-:W-:Y:S02]  /*1350*/  ISETP.GE.U32.AND P0, PT, R2, R19, PT ;  /* 0x000000130200720c */ /* 0x000fe40003f06070 */
[----:B------:R-:W-:Y:S02]  /*1360*/  VIMNMX R18, PT, PT, R18, 0x46a00000, PT ;  /* 0x46a0000012127848 */ /* 0x000fe40003fe0100 */
[----:B------:R-:W-:-:S05]  /*1370*/  SEL R3, R3, 0x63400000, !P0 ;  /* 0x6340000003037807 */ /* 0x000fca0004000000 */
[----:B------:R-:W-:-:S05]  /*1380*/  IMAD.IADD R18, R18, 0x1, -R3 ;  /* 0x0000000112127824 */ /* 0x000fca00078e0a03 */
[----:B------:R-:W-:-:S06]  /*1390*/  IADD3 R21, PT, PT, R18, 0x7fe00000, RZ ;  /* 0x7fe0000012157810 */ /* 0x000fcc0007ffe0ff */
[----:B------:R-:W-:-:S10]  /*13a0*/  DMUL R2, R22, R20 ;  /* 0x0000001416027228 */ /* 0x000fd40000000000 */
[----:B------:R-:W-:-:S13]  /*13b0*/  FSETP.GTU.AND P0, PT, |R3|, 1.469367938527859385e-39, PT ;  /* 0x001000000300780b */ /* 0x000fda0003f0c200 */
[----:B------:R-:W-:Y:S05]  /*13c0*/  @P0 BRA `(.L_x_16) ;  /* 0x0000000000940947 */ /* 0x000fea0003800000 */
[----:B------:R-:W-:Y:S01]  /*13d0*/  DFMA R4, R22, -R14, R4 ;  /* 0x8000000e1604722b */ /* 0x000fe20000000004 */
[----:B------:R-:W-:-:S09]  /*13e0*/  IMAD.MOV.U32 R20, RZ, RZ, RZ ;  /* 0x000000ffff147224 */ /* 0x000fd200078e00ff */
[C---:B------:R-:W-:Y:S02]  /*13f0*/  FSETP.NEU.AND P0, PT, R5.reuse, RZ, PT ;  /* 0x000000ff0500720b */ /* 0x040fe40003f0d000 */
[----:B------:R-:W-:-:S04]  /*1400*/  LOP3.LUT R17, R5, 0x80000000, R17, 0x48, !PT ;  /* 0x8000000005117812 */ /* 0x000fc800078e4811 */
[----:B------:R-:W-:-:S07]  /*1410*/  LOP3.LUT R21, R17, R21, RZ, 0xfc, !PT ;  /* 0x0000001511157212 */ /* 0x000fce00078efcff */
[----:B------:R-:W-:Y:S05]  /*1420*/  @!P0 BRA `(.L_x_16) ;  /* 0x00000000007c8947 */ /* 0x000fea0003800000 */
[----:B------:R-:W-:Y:S01]  /*1430*/  IMAD.MOV R5, RZ, RZ, -R18 ;  /* 0x000000ffff057224 */ /* 0x000fe200078e0a12 */
[----:B------:R-:W-:Y:S01]  /*1440*/  DMUL.RP R20, R22, R20 ;  /* 0x0000001416147228 */ /* 0x000fe20000008000 */
[----:B------:R-:W-:-:S06]  /*1450*/  IMAD.MOV.U32 R4, RZ, RZ, RZ ;  /* 0x000000ffff047224 */ /* 0x000fcc00078e00ff */
[----:B------:R-:W-:-:S03]  /*1460*/  DFMA R4, R2, -R4, R22 ;  /* 0x800000040204722b */ /* 0x000fc60000000016 */
[----:B------:R-:W-:-:S03]  /*1470*/  LOP3.LUT R17, R21, R17, RZ, 0x3c, !PT ;  /* 0x0000001115117212 */ /* 0x000fc600078e3cff */
[----:B------:R-:W-:-:S04]  /*1480*/  IADD3 R4, PT, PT, -R18, -0x43300000, RZ ;  /* 0xbcd0000012047810 */ /* 0x000fc80007ffe1ff */
[----:B------:R-:W-:-:S04]  /*1490*/  FSETP.NEU.AND P0, PT, |R5|, R4, PT ;  /* 0x000000040500720b */ /* 0x000fc80003f0d200 */
[----:B------:R-:W-:Y:S02]  /*14a0*/  FSEL R2, R20, R2, !P0 ;  /* 0x0000000214027208 */ /* 0x000fe40004000000 */
[----:B------:R-:W-:Y:S01]  /*14b0*/  FSEL R3, R17, R3, !P0 ;  /* 0x0000000311037208 */ /* 0x000fe20004000000 */
[----:B------:R-:W-:Y:S06]  /*14c0*/  BRA `(.L_x_16) ;  /* 0x0000000000547947 */ /* 0x000fec0003800000 */
.L_x_15:
[----:B------:R-:W-:-:S14]  /*14d0*/  DSETP.NAN.AND P0, PT, R18, R18, PT ;  /* 0x000000121200722a */ /* 0x000fdc0003f08000 */
[----:B------:R-:W-:Y:S05]  /*14e0*/  @P0 BRA `(.L_x_17) ;  /* 0x0000000000440947 */ /* 0x000fea0003800000 */
[----:B------:R-:W-:-:S14]  /*14f0*/  DSETP.NAN.AND P0, PT, R16, R16, PT ;  /* 0x000000101000722a */ /* 0x000fdc0003f08000 */
[----:B------:R-:W-:Y:S05]  /*1500*/  @P0 BRA `(.L_x_18) ;  /* 0x0000000000300947 */ /* 0x000fea0003800000 */
[----:B------:R-:W-:Y:S01]  /*1510*/  ISETP.NE.AND P0, PT, R26, R27, PT ;  /* 0x0000001b1a00720c */ /* 0x000fe20003f05270 */
[----:B------:R-:W-:Y:S02]  /*1520*/  IMAD.MOV.U32 R2, RZ, RZ, 0x0 ;  /* 0x00000000ff027424 */ /* 0x000fe400078e00ff */
[----:B------:R-:W-:-:S10]  /*1530*/  IMAD.MOV.U32 R3, RZ, RZ, -0x80000 ;  /* 0xfff80000ff037424 */ /* 0x000fd400078e00ff */
[----:B------:R-:W-:Y:S05]  /*1540*/  @!P0 BRA `(.L_x_16) ;  /* 0x0000000000348947 */ /* 0x000fea0003800000 */
[----:B------:R-:W-:Y:S02]  /*1550*/  ISETP.NE.AND P0, PT, R26, 0x7ff00000, PT ;  /* 0x7ff000001a00780c */ /* 0x000fe40003f05270 */
[----:B------:R-:W-:Y:S02]  /*1560*/  LOP3.LUT R3, R19, 0x80000000, R17, 0x48, !PT ;  /* 0x8000000013037812 */ /* 0x000fe400078e4811 */
[----:B------:R-:W-:-:S13]  /*1570*/  ISETP.EQ.OR P0, PT, R27, RZ, !P0 ;  /* 0x000000ff1b00720c */ /* 0x000fda0004702670 */
[----:B------:R-:W-:Y:S01]  /*1580*/  @P0 LOP3.LUT R4, R3, 0x7ff00000, RZ, 0xfc, !PT ;  /* 0x7ff0000003040812 */ /* 0x000fe200078efcff */
[----:B------:R-:W-:Y:S02]  /*1590*/  @!P0 IMAD.MOV.U32 R2, RZ, RZ, RZ ;  /* 0x000000ffff028224 */ /* 0x000fe400078e00ff */
[----:B------:R-:W-:Y:S02]  /*15a0*/  @P0 IMAD.MOV.U32 R2, RZ, RZ, RZ ;  /* 0x000000ffff020224 */ /* 0x000fe400078e00ff */
[----:B------:R-:W-:Y:S01]  /*15b0*/  @P0 IMAD.MOV.U32 R3, RZ, RZ, R4 ;  /* 0x000000ffff030224 */ /* 0x000fe200078e0004 */
[----:B------:R-:W-:Y:S06]  /*15c0*/  BRA `(.L_x_16) ;  /* 0x0000000000147947 */ /* 0x000fec0003800000 */
.L_x_18:
[----:B------:R-:W-:Y:S01]  /*15d0*/  LOP3.LUT R3, R17, 0x80000, RZ, 0xfc, !PT ;  /* 0x0008000011037812 */ /* 0x000fe200078efcff */
[----:B------:R-:W-:Y:S01]  /*15e0*/  IMAD.MOV.U32 R2, RZ, RZ, R16 ;  /* 0x000000ffff027224 */ /* 0x000fe200078e0010 */
[----:B------:R-:W-:Y:S06]  /*15f0*/  BRA `(.L_x_16) ;  /* 0x0000000000087947 */ /* 0x000fec0003800000 */
.L_x_17:
[----:B------:R-:W-:Y:S01]  /*1600*/  LOP3.LUT R3, R19, 0x80000, RZ, 0xfc, !PT ;  /* 0x0008000013037812 */ /* 0x000fe200078efcff */
[----:B------:R-:W-:-:S07]  /*1610*/  IMAD.MOV.U32 R2, RZ, RZ, R18 ;  /* 0x000000ffff027224 */ /* 0x000fce00078e0012 */
.L_x_16:
[----:B------:R-:W-:Y:S05]  /*1620*/  BSYNC.RECONVERGENT B1 ;  /* 0x0000000000017941 */ /* 0x000fea0003800200 */
.L_x_14:
[----:B------:R-:W-:Y:S02]  /*1630*/  IMAD.MOV.U32 R4, RZ, RZ, R2 ;  /* 0x000000ffff047224 */ /* 0x000fe400078e0002 */
[----:B------:R-:W-:Y:S02]  /*1640*/  IMAD.MOV.U32 R5, RZ, RZ, R3 ;  /* 0x000000ffff057224 */ /* 0x000fe400078e0003 */
[----:B------:R-:W-:Y:S02]  /*1650*/  IMAD.MOV.U32 R2, RZ, RZ, R0 ;  /* 0x000000ffff027224 */ /* 0x000fe400078e0000 */
[----:B------:R-:W-:-:S04]  /*1660*/  IMAD.MOV.U32 R3, RZ, RZ, 0x0 ;  /* 0x00000000ff037424 */ /* 0x000fc800078e00ff */
[----:B------:R-:W-:Y:S05]  /*1670*/  RET.REL.NODEC R2 `(_Z14mean_recomputeiP5PointS0_) ;  /* 0xffffffe802607950 */ /* 0x000fea0003c3ffff */
.L_x_19:
        /* <DEDUP_REMOVED lines=16> */
.L_x_45:


//--------------------- .text._Z15assign_clustersP5PointS0_iiPdPs --------------------------
	.section	.text._Z15assign_clustersP5PointS0_iiPdPs,"ax",@progbits
	.align	128
        .global         _Z15assign_clustersP5PointS0_iiPdPs
        .type           _Z15assign_clustersP5PointS0_iiPdPs,@function
        .size           _Z15assign_clustersP5PointS0_iiPdPs,(.L_x_47 - _Z15assign_clustersP5PointS0_iiPdPs)
        .other          _Z15assign_clustersP5PointS0_iiPdPs,@"STO_CUDA_ENTRY STV_DEFAULT"
_Z15assign_clustersP5PointS0_iiPdPs:
.text._Z15assign_clustersP5PointS0_iiPdPs:
        /* <DEDUP_REMOVED lines=10> */
[----:B------:R-:W2:Y:S01]  /*00a0*/  LDCU UR7, c[0x0][0x390] ;  /* 0x00007200ff0777ac */ /* 0x000ea20008000800 */
[----:B0-----:R-:W-:-:S05]  /*00b0*/  IMAD.WIDE R18, R2, 0x20, R18 ;  /* 0x0000002002127825 */ /* 0x001fca00078e0212 */
[----:B-1----:R0:W5:Y:S01]  /*00c0*/  LDG.E R3, desc[UR8][R18.64+0x18] ;  /* 0x0000180812037981 */ /* 0x002162000c1e1900 */
[----:B--2---:R-:W-:-:S09]  /*00d0*/  UISETP.GE.AND UP0, UPT, UR7, 0x1, UPT ;  /* 0x000000010700788c */ /* 0x004fd2000bf06270 */
[----:B0-----:R-:W-:Y:S05]  /*00e0*/  BRA.U !UP0, `(.L_x_20) ;  /* 0x0000000508d07547 */ /* 0x001fea000b800000 */
[----:B------:R0:W5:Y:S01]  /*00f0*/  LDG.E.64 R16, desc[UR8][R18.64] ;  /* 0x0000000812107981 */ /* 0x000162000c1e1b00 */
[----:B------:R-:W1:Y:S01]  /*0100*/  LDCU.64 UR4, c[0x0][0x388] ;  /* 0x00007100ff0477ac */ /* 0x000e620008000a00 */
[----:B------:R-:W2:Y:S02]  /*0110*/  LDC.64 R10, c[0x0][0x398] ;  /* 0x0000e600ff0a7b82 */ /* 0x000ea40000000a00 */
[----:B------:R0:W5:Y:S04]  /*0120*/  LDG.E.64 R14, desc[UR8][R18.64+0x8] ;  /* 0x00000808120e7981 */ /* 0x000168000c1e1b00 */
[----:B------:R0:W5:Y:S01]  /*0130*/  LDG.E.64 R12, desc[UR8][R18.64+0x10] ;  /* 0x00001008120c7981 */ /* 0x000162000c1e1b00 */
[----:B------:R-:W-:Y:S01]  /*0140*/  IMAD R43, R2, UR7, RZ ;  /* 0x00000007022b7c24 */ /* 0x000fe2000f8e02ff */
[----:B------:R-:W-:-:S02]  /*0150*/  UIADD3 UR6, UPT, UPT, -UR7, URZ, URZ ;  /* 0x000000ff07067290 */ /* 0x000fc4000fffe1ff */
[----:B-1----:R-:W-:-:S04]  /*0160*/  UIADD3 UR4, UP0, UPT, UR4, 0x10, URZ ;  /* 0x0000001004047890 */ /* 0x002fc8000ff1e0ff */
[----:B------:R-:W-:Y:S02]  /*0170*/  UIADD3.X UR5, UPT, UPT, URZ, UR5, URZ, UP0, !UPT ;  /* 0x00000005ff057290 */ /* 0x000fe400087fe4ff */
[----:B------:R-:W-:-:S04]  /*0180*/  IMAD.U32 R8, RZ, RZ, UR4 ;  /* 0x00000004ff087e24 */ /* 0x000fc8000f8e00ff */
[----:B0-----:R-:W-:-:S07]  /*0190*/  IMAD.U32 R9, RZ, RZ, UR5 ;  /* 0x00000005ff097e24 */ /* 0x001fce000f8e00ff */
.L_x_32:
[----:B------:R-:W3:Y:S04]  /*01a0*/  LDG.E.64 R40, desc[UR8][R8.64+-0x10] ;  /* 0xfffff00808287981 */ /* 0x000ee8000c1e1b00 */
[----:B0-----:R-:W4:Y:S04]  /*01b0*/  LDG.E.64 R6, desc[UR8][R8.64+-0x8] ;  /* 0xfffff80808067981 */ /* 0x001f28000c1e1b00 */
[----:B------:R-:W2:Y:S01]  /*01c0*/  LDG.E.64 R4, desc[UR8][R8.64] ;  /* 0x0000000808047981 */ /* 0x000ea2000c1e1b00 */
[----:B------:R-:W-:Y:S01]  /*01d0*/  BSSY.RECONVERGENT B0, `(.L_x_21) ;  /* 0x0000007000007945 */ /* 0x000fe20003800200 */
[----:B------:R-:W-:Y:S01]  /*01e0*/  MOV R0, 0x240 ;  /* 0x0000024000007802 */ /* 0x000fe20000000f00 */
[----:B---3-5:R-:W-:-:S02]  /*01f0*/  DADD R40, R16, -R40 ;  /* 0x0000000010287229 */ /* 0x028fc40000000828 */
[----:B----4-:R-:W-:-:S06]  /*0200*/  DADD R6, R14, -R6 ;  /* 0x000000000e067229 */ /* 0x010fcc0000000806 */
[----:B------:R-:W-:Y:S02]  /*0210*/  DADD R44, -RZ, |R40| ;  /* 0x00000000ff2c7229 */ /* 0x000fe40000000528 */
[----:B--2---:R-:W-:-:S11]  /*0220*/  DADD R4, R12, -R4 ;  /* 0x000000000c047229 */ /* 0x004fd60000000804 */
[----:B------:R-:W-:Y:S05]  /*0230*/  CALL.REL.NOINC `($_Z15assign_clustersP5PointS0_iiPdPs$__internal_accurate_pow) ;  /* 0x0000001400e87944 */ /* 0x000fea0003c00000 */
[----:B------:R-:W-:Y:S05]  /*0240*/  BSYNC.RECONVERGENT B0 ;  /* 0x0000000000007941 */ /* 0x000fea0003800200 */
.L_x_21:
[C---:B------:R-:W-:Y:S01]  /*0250*/  DADD R22, R40.reuse, 2 ;  /* 0x4000000028167429 */ /* 0x040fe20000000000 */
[----:B------:R-:W-:Y:S01]  /*0260*/  BSSY.RECONVERGENT B0, `(.L_x_22) ;  /* 0x000000f000007945 */ /* 0x000fe20003800200 */
[C---:B------:R-:W-:Y:S02]  /*0270*/  DSETP.NEU.AND P1, PT, R40.reuse, RZ, PT ;  /* 0x000000ff2800722a */ /* 0x040fe40003f2d000 */
[----:B------:R-:W-:Y:S02]  /*0280*/  DADD R44, -RZ, |R6| ;  /* 0x00000000ff2c7229 */ /* 0x000fe40000000506 */
[----:B------:R-:W-:Y:S02]  /*0290*/  DSETP.NEU.AND P0, PT, R40, 1, PT ;  /* 0x3ff000002800742a */ /* 0x000fe40003f0d000 */
[----:B------:R-:W-:Y:S02]  /*02a0*/  FSEL R20, R20, RZ, P1 ;  /* 0x000000ff14147208 */ /* 0x000fe40000800000 */
[----:B------:R-:W-:-:S02]  /*02b0*/  LOP3.LUT R22, R23, 0x7ff00000, RZ, 0xc0, !PT ;  /* 0x7ff0000017167812 */ /* 0x000fc400078ec0ff */
[----:B------:R-:W-:Y:S02]  /*02c0*/  FSEL R21, R24, RZ, P1 ;  /* 0x000000ff18157208 */ /* 0x000fe40000800000 */
[----:B------:R-:W-:-:S13]  /*02d0*/  ISETP.NE.AND P2, PT, R22, 0x7ff00000, PT ;  /* 0x7ff000001600780c */ /* 0x000fda0003f45270 */
[----:B------:R-:W-:Y:S05]  /*02e0*/  @P2 BRA `(.L_x_23) ;  /* 0x0000000000182947 */ /* 0x000fea0003800000 */
[----:B------:R-:W-:-:S14]  /*02f0*/  DSETP.NAN.AND P1, PT, R40, R40, PT ;  /* 0x000000282800722a */ /* 0x000fdc0003f28000 */
[----:B------:R-:W-:Y:S01]  /*0300*/  @P1 DADD R20, R40, 2 ;  /* 0x4000000028141429 */ /* 0x000fe20000000000 */
[----:B------:R-:W-:Y:S10]  /*0310*/  @P1 BRA `(.L_x_23) ;  /* 0x00000000000c1947 */ /* 0x000ff40003800000 */
[----:B------:R-:W-:-:S14]  /*0320*/  DSETP.NEU.AND P1, PT, |R40|, +INF , PT ;  /* 0x7ff000002800742a */ /* 0x000fdc0003f2d200 */
[----:B------:R-:W-:Y:S01]  /*0330*/  @!P1 MOV R20, 0x0 ;  /* 0x0000000000149802 */ /* 0x000fe20000000f00 */
[----:B------:R-:W-:-:S07]  /*0340*/  @!P1 IMAD.MOV.U32 R21, RZ, RZ, 0x7ff00000 ;  /* 0x7ff00000ff159424 */ /* 0x000fce00078e00ff */
.L_x_23:
[----:B------:R-:W-:Y:S05]  /*0350*/  BSYNC.RECONVERGENT B0 ;  /* 0x0000000000007941 */ /* 0x000fea0003800200 */
.L_x_22:
[----:B------:R-:W-:Y:S01]  /*0360*/  BSSY.RECONVERGENT B0, `(.L_x_24) ;  /* 0x0000005000007945 */ /* 0x000fe20003800200 */
[----:B------:R-:W-:Y:S02]  /*0370*/  FSEL R40, R20, RZ, P0 ;  /* 0x000000ff14287208 */ /* 0x000fe40000000000 */
[----:B------:R-:W-:Y:S02]  /*0380*/  FSEL R41, R21, 1.875, P0 ;  /* 0x3ff0000015297808 */ /* 0x000fe40000000000 */
[----:B------:R-:W-:-:S07]  /*0390*/  MOV R0, 0x3b0 ;  /* 0x000003b000007802 */ /* 0x000fce0000000f00 */
[----:B------:R-:W-:Y:S05]  /*03a0*/  CALL.REL.NOINC `($_Z15assign_clustersP5PointS0_iiPdPs$__internal_accurate_pow) ;  /* 0x00000014008c7944 */ /* 0x000fea0003c00000 */
[----:B------:R-:W-:Y:S05]  /*03b0*/  BSYNC.RECONVERGENT B0 ;  /* 0x0000000000007941 */ /* 0x000fea0003800200 */
.L_x_24:
[C---:B------:R-:W-:Y:S01]  /*03c0*/  DADD R22, R6.reuse, 2 ;  /* 0x4000000006167429 */ /* 0x040fe20000000000 */
[----:B------:R-:W-:Y:S01]  /*03d0*/  BSSY.RECONVERGENT B0, `(.L_x_25) ;  /* 0x000000f000007945 */ /* 0x000fe20003800200 */
[C---:B------:R-:W-:Y:S02]  /*03e0*/  DSETP.NEU.AND P1, PT, R6.reuse, RZ, PT ;  /* 0x000000ff0600722a */ /* 0x040fe40003f2d000 */
[----:B------:R-:W-:Y:S02]  /*03f0*/  DSETP.NEU.AND P0, PT, R6, 1, PT ;  /* 0x3ff000000600742a */ /* 0x000fe40003f0d000 */
[----:B------:R-:W-:Y:S02]  /*0400*/  DADD R44, -RZ, |R4| ;  /* 0x00000000ff2c7229 */ /* 0x000fe40000000504 */
        /* <DEDUP_REMOVED lines=9> */
[----:B------:R-:W-:Y:S01]  /*04a0*/  @!P1 IMAD.MOV.U32 R20, RZ, RZ, 0x0 ;  /* 0x00000000ff149424 */ /* 0x000fe200078e00ff */
[----:B------:R-:W-:-:S07]  /*04b0*/  @!P1 MOV R21, 0x7ff00000 ;  /* 0x7ff0000000159802 */ /* 0x000fce0000000f00 */
.L_x_26:
[----:B------:R-:W-:Y:S05]  /*04c0*/  BSYNC.RECONVERGENT B0 ;  /* 0x0000000000007941 */ /* 0x000fea0003800200 */
.L_x_25:
[----:B------:R-:W-:Y:S01]  /*04d0*/  FSEL R6, R20, RZ, P0 ;  /* 0x000000ff14067208 */ /* 0x000fe20000000000 */
[----:B------:R-:W-:Y:S01]  /*04e0*/  BSSY.RECONVERGENT B0, `(.L_x_27) ;  /* 0x0000005000007945 */ /* 0x000fe20003800200 */
[----:B------:R-:W-:Y:S02]  /*04f0*/  FSEL R7, R21, 1.875, P0 ;  /* 0x3ff0000015077808 */ /* 0x000fe40000000000 */
[----:B------:R-:W-:-:S04]  /*0500*/  MOV R0, 0x530 ;  /* 0x0000053000007802 */ /* 0x000fc80000000f00 */
[----:B------:R-:W-:-:S11]  /*0510*/  DADD R40, R40, R6 ;  /* 0x0000000028287229 */ /* 0x000fd60000000006 */
[----:B------:R-:W-:Y:S05]  /*0520*/  CALL.REL.NOINC `($_Z15assign_clustersP5PointS0_iiPdPs$__internal_accurate_pow) ;  /* 0x00000014002c7944 */ /* 0x000fea0003c00000 */
[----:B------:R-:W-:Y:S05]  /*0530*/  BSYNC.RECONVERGENT B0 ;  /* 0x0000000000007941 */ /* 0x000fea0003800200 */
.L_x_27:
[C---:B------:R-:W-:Y:S01]  /*0540*/  DADD R6, R4.reuse, 2 ;  /* 0x4000000004067429 */ /* 0x040fe20000000000 */
[----:B------:R-:W-:Y:S01]  /*0550*/  BSSY.RECONVERGENT B0, `(.L_x_28) ;  /* 0x000000e000007945 */ /* 0x000fe20003800200 */
[C---:B------:R-:W-:Y:S02]  /*0560*/  DSETP.NEU.AND P1, PT, R4.reuse, RZ, PT ;  /* 0x000000ff0400722a */ /* 0x040fe40003f2d000 */
[----:B------:R-:W-:-:S04]  /*0570*/  DSETP.NEU.AND P0, PT, R4, 1, PT ;  /* 0x3ff000000400742a */ /* 0x000fc80003f0d000 */
[----:B------:R-:W-:Y:S02]  /*0580*/  FSEL R20, R20, RZ, P1 ;  /* 0x000000ff14147208 */ /* 0x000fe40000800000 */
[----:B------:R-:W-:Y:S02]  /*0590*/  LOP3.LUT R6, R7, 0x7ff00000, RZ, 0xc0, !PT ;  /* 0x7ff0000007067812 */ /* 0x000fe400078ec0ff */
[----:B------:R-:W-:Y:S02]  /*05a0*/  FSEL R21, R24, RZ, P1 ;  /* 0x000000ff18157208 */ /* 0x000fe40000800000 */
[----:B------:R-:W-:-:S13]  /*05b0*/  ISETP.NE.AND P2, PT, R6, 0x7ff00000, PT ;  /* 0x7ff000000600780c */ /* 0x000fda0003f45270 */
[----:B------:R-:W-:Y:S05]  /*05c0*/  @P2 BRA `(.L_x_29) ;  /* 0x0000000000182947 */ /* 0x000fea0003800000 */
[----:B------:R-:W-:-:S14]  /*05d0*/  DSETP.NAN.AND P1, PT, R4, R4, PT ;  /* 0x000000040400722a */ /* 0x000fdc0003f28000 */
[----:B------:R-:W-:Y:S01]  /*05e0*/  @P1 DADD R20, R4, 2 ;  /* 0x4000000004141429 */ /* 0x000fe20000000000 */
[----:B------:R-:W-:Y:S10]  /*05f0*/  @P1 BRA `(.L_x_29) ;  /* 0x00000000000c1947 */ /* 0x000ff40003800000 */
[----:B------:R-:W-:-:S14]  /*0600*/  DSETP.NEU.AND P1, PT, |R4|, +INF , PT ;  /* 0x7ff000000400742a */ /* 0x000fdc0003f2d200 */
[----:B------:R-:W-:Y:S02]  /*0610*/  @!P1 IMAD.MOV.U32 R20, RZ, RZ, 0x0 ;  /* 0x00000000ff149424 */ /* 0x000fe400078e00ff */
[----:B------:R-:W-:-:S07]  /*0620*/  @!P1 IMAD.MOV.U32 R21, RZ, RZ, 0x7ff00000 ;  /* 0x7ff00000ff159424 */ /* 0x000fce00078e00ff */
.L_x_29:
[----:B------:R-:W-:Y:S05]  /*0630*/  BSYNC.RECONVERGENT B0 ;  /* 0x0000000000007941 */ /* 0x000fea0003800200 */
.L_x_28:
[----:B------:R-:W-:Y:S01]  /*0640*/  FSEL R4, R20, RZ, P0 ;  /* 0x000000ff14047208 */ /* 0x000fe20000000000 */
[----:B------:R-:W-:Y:S01]  /*0650*/  IMAD.MOV.U32 R20, RZ, RZ, 0x0 ;  /* 0x00000000ff147424 */ /* 0x000fe200078e00ff */
[----:B------:R-:W-:Y:S01]  /*0660*/  FSEL R5, R21, 1.875, P0 ;  /* 0x3ff0000015057808 */ /* 0x000fe20000000000 */
[----:B------:R-:W-:Y:S01]  /*0670*/  IMAD.MOV.U32 R21, RZ, RZ, 0x3fd80000 ;  /* 0x3fd80000ff157424 */ /* 0x000fe200078e00ff */
[----:B------:R-:W-:Y:S04]  /*0680*/  BSSY.RECONVERGENT B0, `(.L_x_30) ;  /* 0x0000012000007945 */ /* 0x000fe80003800200 */
[----:B------:R-:W-:-:S06]  /*0690*/  DADD R40, R40, R4 ;  /* 0x0000000028287229 */ /* 0x000fcc0000000004 */
[----:B------:R-:W0:Y:S04]  /*06a0*/  MUFU.RSQ64H R5, R41 ;  /* 0x0000002900057308 */ /* 0x000e280000001c00 */
[----:B------:R-:W-:-:S04]  /*06b0*/  IADD3 R4, PT, PT, R41, -0x3500000, RZ ;  /* 0xfcb0000029047810 */ /* 0x000fc80007ffe0ff */
[----:B------:R-:W-:Y:S02]  /*06c0*/  ISETP.GE.U32.AND P0, PT, R4, 0x7ca00000, PT ;  /* 0x7ca000000400780c */ /* 0x000fe40003f06070 */
[----:B0-----:R-:W-:-:S08]  /*06d0*/  DMUL R6, R4, R4 ;  /* 0x0000000404067228 */ /* 0x001fd00000000000 */
[----:B------:R-:W-:-:S08]  /*06e0*/  DFMA R6, R40, -R6, 1 ;  /* 0x3ff000002806742b */ /* 0x000fd00000000806 */
[----:B------:R-:W-:Y:S02]  /*06f0*/  DFMA R20, R6, R20, 0.5 ;  /* 0x3fe000000614742b */ /* 0x000fe40000000014 */
[----:B------:R-:W-:-:S08]  /*0700*/  DMUL R6, R4, R6 ;  /* 0x0000000604067228 */ /* 0x000fd00000000000 */
[----:B------:R-:W-:-:S08]  /*0710*/  DFMA R22, R20, R6, R4 ;  /* 0x000000061416722b */ /* 0x000fd00000000004 */
[----:B------:R-:W-:Y:S02]  /*0720*/  DMUL R24, R40, R22 ;  /* 0x0000001628187228 */ /* 0x000fe40000000000 */
[----:B------:R-:W-:Y:S01]  /*0730*/  IADD3 R21, PT, PT, R23, -0x100000, RZ ;  /* 0xfff0000017157810 */ /* 0x000fe20007ffe0ff */
[----:B------:R-:W-:-:S05]  /*0740*/  IMAD.MOV.U32 R20, RZ, RZ, R22 ;  /* 0x000000ffff147224 */ /* 0x000fca00078e0016 */
[----:B------:R-:W-:-:S08]  /*0750*/  DFMA R26, R24, -R24, R40 ;  /* 0x80000018181a722b */ /* 0x000fd00000000028 */
[----:B------:R-:W-:Y:S01]  /*0760*/  DFMA R6, R26, R20, R24 ;  /* 0x000000141a06722b */ /* 0x000fe20000000018 */
[----:B------:R-:W-:Y:S10]  /*0770*/  @!P0 BRA `(.L_x_31) ;  /* 0x0000000000088947 */ /* 0x000ff40003800000 */
[----:B------:R-:W-:-:S07]  /*0780*/  MOV R0, 0x7a0 ;  /* 0x000007a000007802 */ /* 0x000fce0000000f00 */
[----:B------:R-:W-:Y:S05]  /*0790*/  CALL.REL.NOINC `($__internal_1_$__cuda_sm20_dsqrt_rn_f64_mediumpath_v1) ;  /* 0x0000000c00d47944 */ /* 0x000fea0003c00000 */
.L_x_31:
[----:B------:R-:W-:Y:S05]  /*07a0*/  BSYNC.RECONVERGENT B0 ;  /* 0x0000000000007941 */ /* 0x000fea0003800200 */
.L_x_30:
[C---:B------:R-:W-:Y:S01]  /*07b0*/  IMAD.WIDE R4, R43.reuse, 0x8, R10 ;  /* 0x000000082b047825 */ /* 0x040fe200078e020a */
[----:B------:R-:W-:Y:S01]  /*07c0*/  UIADD3 UR6, UPT, UPT, UR6, 0x1, URZ ;  /* 0x0000000106067890 */ /* 0x000fe2000fffe0ff */
[----:B------:R-:W-:Y:S02]  /*07d0*/  IADD3 R8, P0, PT, R8, 0x20, RZ ;  /* 0x0000002008087810 */ /* 0x000fe40007f1e0ff */
[----:B------:R-:W-:Y:S01]  /*07e0*/  IADD3 R43, PT, PT, R43, 0x1, RZ ;  /* 0x000000012b2b7810 */ /* 0x000fe20007ffe0ff */
[----:B------:R0:W-:Y:S01]  /*07f0*/  STG.E.64 desc[UR8][R4.64], R6 ;  /* 0x0000000604007986 */ /* 0x0001e2000c101b08 */
[----:B------:R-:W-:Y:S01]  /*0800*/  UISETP.NE.AND UP0, UPT, UR6, URZ, UPT ;  /* 0x000000ff0600728c */ /* 0x000fe2000bf05270 */
[----:B------:R-:W-:-:S08]  /*0810*/  IMAD.X R9, RZ, RZ, R9, P0 ;  /* 0x000000ffff097224 */ /* 0x000fd000000e0609 */
[----:B------:R-:W-:Y:S05]  /*0820*/  BRA.U UP0, `(.L_x_32) ;  /* 0xfffffff9005c7547 */ /* 0x000fea000b83ffff */
.L_x_20:
[----:B------:R-:W1:Y:S01]  /*0830*/  LDCU UR7, c[0x0][0x390] ;  /* 0x00007200ff0777ac */ /* 0x000e620008000800 */
[----:B------:R-:W-:Y:S01]  /*0840*/  IMAD.MOV.U32 R11, RZ, RZ, RZ ;  /* 0x000000ffff0b7224 */ /* 0x000fe200078e00ff */
[----:B-1----:R-:W-:-:S09]  /*0850*/  UISETP.GE.AND UP0, UPT, UR7, 0x2, UPT ;  /* 0x000000020700788c */ /* 0x002fd2000bf06270 */
[----:B------:R-:W-:Y:S05]  /*0860*/  BRA.U !UP0, `(.L_x_33) ;  /* 0x0000000d08847547 */ /* 0x000fea000b800000 */
[----:B------:R-:W-:Y:S02]  /*0870*/  UIADD3 UR5, UPT, UPT, UR7, -0x2, URZ ;  /* 0xfffffffe07057890 */ /* 0x000fe4000fffe0ff */
[----:B------:R-:W-:Y:S01]  /*0880*/  IMAD R0, R2, UR7, RZ ;  /* 0x0000000702007c24 */ /* 0x000fe2000f8e02ff */
[----:B------:R-:W-:Y:S01]  /*0890*/  UIADD3 UR4, UPT, UPT, UR7, -0x1, URZ ;  /* 0xffffffff07047890 */ /* 0x000fe2000fffe0ff */
[----:B------:R-:W-:Y:S01]  /*08a0*/  IMAD.MOV.U32 R11, RZ, RZ, RZ ;  /* 0x000000ffff0b7224 */ /* 0x000fe200078e00ff */
[----:B------:R-:W-:Y:S01]  /*08b0*/  UISETP.GE.U32.AND UP0, UPT, UR5, 0xf, UPT ;  /* 0x0000000f0500788c */ /* 0x000fe2000bf06070 */
[----:B------:R-:W-:Y:S01]  /*08c0*/  MOV R9, 0x1 ;  /* 0x0000000100097802 */ /* 0x000fe20000000f00 */
[----:B------:R-:W-:-:S07]  /*08d0*/  ULOP3.LUT UR6, UR4, 0xf, URZ, 0xc0, !UPT ;  /* 0x0000000f04067892 */ /* 0x000fce000f8ec0ff */
[----:B------:R-:W-:Y:S05]  /*08e0*/  BRA.U !UP0, `(.L_x_34) ;  /* 0x0000000508b47547 */ /* 0x000fea000b800000 */
[----:B------:R-:W-:Y:S02]  /*08f0*/  HFMA2 R11, -RZ, RZ, 0, 0 ;  /* 0x00000000ff0b7431 */ /* 0x000fe400000001ff */
[----:B------:R-:W-:Y:S01]  /*0900*/  IMAD.MOV.U32 R8, RZ, RZ, RZ ;  /* 0x000000ffff087224 */ /* 0x000fe200078e00ff */
[----:B------:R-:W-:Y:S01]  /*0910*/  ULOP3.LUT UR5, UR4, 0xfffffff0, URZ, 0xc0, !UPT ;  /* 0xfffffff004057892 */ /* 0x000fe2000f8ec0ff */
[----:B------:R-:W-:-:S11]  /*0920*/  IMAD.MOV.U32 R10, RZ, RZ, R0 ;  /* 0x000000ffff0a7224 */ /* 0x000fd600078e0000 */
.L_x_35:
[----:B0-----:R-:W0:Y:S01]  /*0930*/  LDC.64 R4, c[0x0][0x398] ;  /* 0x0000e600ff047b82 */ /* 0x001e220000000a00 */
[----:B------:R-:W-:Y:S02]  /*0940*/  IMAD.MOV.U32 R9, RZ, RZ, R11 ;  /* 0x000000ffff097224 */ /* 0x000fe400078e000b */
[----:B------:R-:W-:-:S03]  /*0950*/  VIADD R7, R10, 0x1 ;  /* 0x000000010a077836 */ /* 0x000fc60000000000 */
[----:B------:R-:W-:-:S05]  /*0960*/  IADD3 R15, PT, PT, R0, R9, RZ ;  /* 0x00000009000f7210 */ /* 0x000fca0007ffe0ff */
[----:B0-----:R-:W-:-:S04]  /*0970*/  IMAD.WIDE R14, R15, 0x8, R4 ;  /* 0x000000080f0e7825 */ /* 0x001fc800078e0204 */
[----:B------:R-:W-:Y:S02]  /*0980*/  IMAD.WIDE R6, R7, 0x8, R4 ;  /* 0x0000000807067825 */ /* 0x000fe400078e0204 */
[----:B------:R-:W2:Y:S04]  /*0990*/  LDG.E.64 R14, desc[UR8][R14.64] ;  /* 0x000000080e0e7981 */ /* 0x000ea8000c1e1b00 */
[----:B------:R-:W2:Y:S02]  /*09a0*/  LDG.E.64 R12, desc[UR8][R6.64] ;  /* 0x00000008060c7981 */ /* 0x000ea4000c1e1b00 */
[----:B--2---:R-:W-:Y:S02]  /*09b0*/  DSETP.GEU.AND P0, PT, R12, R14, PT ;  /* 0x0000000e0c00722a */ /* 0x004fe40003f0e000 */
[----:B------:R-:W2:-:S12]  /*09c0*/  LDG.E.64 R12, desc[UR8][R6.64+0x8] ;  /* 0x00000808060c7981 */ /* 0x000e98000c1e1b00 */
[----:B------:R-:W-:-:S04]  /*09d0*/  @!P0 VIADD R9, R8, 0x1 ;  /* 0x0000000108098836 */ /* 0x000fc80000000000 */
[----:B------:R-:W-:-:S04]  /*09e0*/  IMAD.IADD R17, R0, 0x1, R9 ;  /* 0x0000000100117824 */ /* 0x000fc800078e0209 */
[----:B------:R-:W-:-:S06]  /*09f0*/  IMAD.WIDE R16, R17, 0x8, R4 ;  /* 0x0000000811107825 */ /* 0x000fcc00078e0204 */
[----:B------:R-:W2:Y:S02]  /*0a00*/  LDG.E.64 R16, desc[UR8][R16.64] ;  /* 0x0000000810107981 */ /* 0x000ea4000c1e1b00 */
[----:B--2---:R-:W-:Y:S02]  /*0a10*/  DSETP.GEU.AND P0, PT, R12, R16, PT ;  /* 0x000000100c00722a */ /* 0x004fe40003f0e000 */
[----:B------:R-:W2:-:S12]  /*0a20*/  LDG.E.64 R12, desc[UR8][R6.64+0x10] ;  /* 0x00001008060c7981 */ /* 0x000e98000c1e1b00 */
[----:B------:R-:W-:-:S05]  /*0a30*/  @!P0 IADD3 R9, PT, PT, R8, 0x2, RZ ;  /* 0x0000000208098810 */ /* 0x000fca0007ffe0ff */
[----:B------:R-:W-:-:S04]  /*0a40*/  IMAD.IADD R21, R0, 0x1, R9 ;  /* 0x0000000100157824 */ /* 0x000fc800078e0209 */
[----:B------:R-:W-:-:S06]  /*0a50*/  IMAD.WIDE R20, R21, 0x8, R4 ;  /* 0x0000000815147825 */ /* 0x000fcc00078e0204 */
[----:B------:R-:W2:Y:S02]  /*0a60*/  LDG.E.64 R20, desc[UR8][R20.64] ;  /* 0x0000000814147981 */ /* 0x000ea4000c1e1b00 */
[----:B--2---:R-:W-:Y:S02]  /*0a70*/  DSETP.GEU.AND P0, PT, R12, R20, PT ;  /* 0x000000140c00722a */ /* 0x004fe40003f0e000 */
[----:B------:R-:W2:-:S12]  /*0a80*/  LDG.E.64 R12, desc[UR8][R6.64+0x18] ;  /* 0x00001808060c7981 */ /* 0x000e98000c1e1b00 */
[----:B------:R-:W-:-:S05]  /*0a90*/  @!P0 VIADD R9, R8, 0x3 ;  /* 0x0000000308098836 */ /* 0x000fca0000000000 */
[----:B------:R-:W-:-:S05]  /*0aa0*/  IADD3 R15, PT, PT, R0, R9, RZ ;  /* 0x00000009000f7210 */ /* 0x000fca0007ffe0ff */
[----:B------:R-:W-:-:S06]  /*0ab0*/  IMAD.WIDE R14, R15, 0x8, R4 ;  /* 0x000000080f0e7825 */ /* 0x000fcc00078e0204 */
        /* <DEDUP_REMOVED lines=67> */
[----:B--2---:R-:W-:-:S14]  /*0ef0*/  DSETP.GEU.AND P0, PT, R12, R20, PT ;  /* 0x000000140c00722a */ /* 0x004fdc0003f0e000 */
[----:B------:R-:W-:-:S05]  /*0f00*/  @!P0 VIADD R9, R8, 0xf ;  /* 0x0000000f08098836 */ /* 0x000fca0000000000 */
[----:B------:R-:W-:-:S05]  /*0f10*/  IADD3 R13, PT, PT, R0, R9, RZ ;  /* 0x00000009000d7210 */ /* 0x000fca0007ffe0ff */
[----:B------:R-:W-:Y:S02]  /*0f20*/  IMAD.WIDE R12, R13, 0x8, R4 ;  /* 0x000000080d0c7825 */ /* 0x000fe400078e0204 */
[----:B------:R-:W2:Y:S04]  /*0f30*/  LDG.E.64 R4, desc[UR8][R6.64+0x78] ;  /* 0x0000780806047981 */ /* 0x000ea8000c1e1b00 */
[----:B------:R-:W2:Y:S01]  /*0f40*/  LDG.E.64 R12, desc[UR8][R12.64] ;  /* 0x000000080c0c7981 */ /* 0x000ea2000c1e1b00 */
[----:B------:R-:W-:-:S05]  /*0f50*/  VIADD R8, R8, 0x10 ;  /* 0x0000001008087836 */ /* 0x000fca0000000000 */
[----:B------:R-:W-:Y:S02]  /*0f60*/  ISETP.NE.AND P1, PT, R8, UR5, PT ;  /* 0x0000000508007c0c */ /* 0x000fe4000bf25270 */
[----:B------:R-:W-:Y:S01]  /*0f70*/  IADD3 R10, PT, PT, R10, 0x10, RZ ;  /* 0x000000100a0a7810 */ /* 0x000fe20007ffe0ff */
[----:B--2---:R-:W-:-:S06]  /*0f80*/  DSETP.GEU.AND P0, PT, R4, R12, PT ;  /* 0x0000000c0400722a */ /* 0x004fcc0003f0e000 */
[----:B------:R-:W-:-:S04]  /*0f90*/  SEL R11, R8, R9, !P0 ;  /* 0x00000009080b7207 */ /* 0x000fc80004000000 */
[----:B------:R-:W-:Y:S05]  /*0fa0*/  @P1 BRA `(.L_x_35) ;  /* 0xfffffff800601947 */ /* 0x000fea000383ffff */
[----:B------:R-:W-:-:S07]  /*0fb0*/  VIADD R9, R8, 0x1 ;  /* 0x0000000108097836 */ /* 0x000fce0000000000 */
.L_x_34:
[----:B------:R-:W-:-:S09]  /*0fc0*/  UISETP.NE.AND UP0, UPT, UR6, URZ, UPT ;  /* 0x000000ff0600728c */ /* 0x000fd2000bf05270 */
[----:B------:R-:W-:Y:S05]  /*0fd0*/  BRA.U !UP0, `(.L_x_33) ;  /* 0x0000000508a87547 */ /* 0x000fea000b800000 */
[----:B------:R-:W-:Y:S02]  /*0fe0*/  UISETP.GE.U32.AND UP0, UPT, UR6, 0x8, UPT ;  /* 0x000000080600788c */ /* 0x000fe4000bf06070 */
[----:B------:R-:W-:-:S04]  /*0ff0*/  ULOP3.LUT UR5, UR4, 0x7, URZ, 0xc0, !UPT ;  /* 0x0000000704057892 */ /* 0x000fc8000f8ec0ff */
[----:B------:R-:W-:-:S03]  /*1000*/  UISETP.NE.AND UP1, UPT, UR5, URZ, UPT ;  /* 0x000000ff0500728c */ /* 0x000fc6000bf25270 */
[----:B------:R-:W-:Y:S08]  /*1010*/  BRA.U !UP0, `(.L_x_36) ;  /* 0x0000000108d07547 */ /* 0x000ff0000b800000 */
[----:B0-----:R-:W0:Y:S01]  /*1020*/  LDC.64 R6, c[0x0][0x398] ;  /* 0x0000e600ff067b82 */ /* 0x001e220000000a00 */
[C---:B------:R-:W-:Y:S01]  /*1030*/  IADD3 R15, PT, PT, R0.reuse, R11, RZ ;  /* 0x0000000b000f7210 */ /* 0x040fe20007ffe0ff */
[----:B------:R-:W-:-:S04]  /*1040*/  IMAD.IADD R5, R0, 0x1, R9 ;  /* 0x0000000100057824 */ /* 0x000fc800078e0209 */
[----:B0-----:R-:W-:-:S04]  /*1050*/  IMAD.WIDE R14, R15, 0x8, R6 ;  /* 0x000000080f0e7825 */ /* 0x001fc800078e0206 */
[----:B------:R-:W-:Y:S02]  /*1060*/  IMAD.WIDE R4, R5, 0x8, R6 ;  /* 0x0000000805047825 */ /* 0x000fe400078e0206 */
[----:B------:R-:W2:Y:S04]  /*1070*/  LDG.E.64 R14, desc[UR8][R14.64] ;  /* 0x000000080e0e7981 */ /* 0x000ea8000c1e1b00 */
[----:B------:R-:W2:Y:S02]  /*1080*/  LDG.E.64 R12, desc[UR8][R4.64] ;  /* 0x00000008040c7981 */ /* 0x000ea4000c1e1b00 */
[----:B--2---:R-:W-:Y:S02]  /*1090*/  DSETP.GEU.AND P0, PT, R12, R14, PT ;  /* 0x0000000e0c00722a */ /* 0x004fe40003f0e000 */
[----:B------:R-:W2:Y:S04]  /*10a0*/  LDG.E.64 R12, desc[UR8][R4.64+0x8] ;  /* 0x00000808040c7981 */ /* 0x000ea8000c1e1b00 */
[----:B------:R-:W-:-:S04]  /*10b0*/  SEL R11, R9, R11, !P0 ;  /* 0x0000000b090b7207 */ /* 0x000fc80004000000 */
        /* <DEDUP_REMOVED lines=39> */
[----:B--2---:R-:W-:-:S14]  /*1330*/  DSETP.GEU.AND P0, PT, R6, R12, PT ;  /* 0x0000000c0600722a */ /* 0x004fdc0003f0e000 */
[C---:B------:R-:W-:Y:S01]  /*1340*/  @!P0 VIADD R11, R9.reuse, 0x7 ;  /* 0x00000007090b8836 */ /* 0x040fe20000000000 */
[----:B------:R-:W-:-:S07]  /*1350*/  IADD3 R9, PT, PT, R9, 0x8, RZ ;  /* 0x0000000809097810 */ /* 0x000fce0007ffe0ff */
.L_x_36:
[----:B------:R-:W-:Y:S05]  /*1360*/  BRA.U !UP1, `(.L_x_33) ;  /* 0x0000000109c47547 */ /* 0x000fea000b800000 */
[----:B------:R-:W-:Y:S02]  /*1370*/  UISETP.GE.U32.AND UP0, UPT, UR5, 0x4, UPT ;  /* 0x000000040500788c */ /* 0x000fe4000bf06070 */
[----:B------:R-:W-:-:S04]  /*1380*/  ULOP3.LUT UR4, UR4, 0x3, URZ, 0xc0, !UPT ;  /* 0x0000000304047892 */ /* 0x000fc8000f8ec0ff */
[----:B------:R-:W-:-:S03]  /*1390*/  UISETP.NE.AND UP1, UPT, UR4, URZ, UPT ;  /* 0x000000ff0400728c */ /* 0x000fc6000bf25270 */
[----:B------:R-:W-:Y:S08]  /*13a0*/  BRA.U !UP0, `(.L_x_37) ;  /* 0x0000000108747547 */ /* 0x000ff0000b800000 */
[----:B0-----:R-:W0:Y:S01]  /*13b0*/  LDC.64 R4, c[0x0][0x398] ;  /* 0x0000e600ff047b82 */ /* 0x001e220000000a00 */
[C---:B------:R-:W-:Y:S01]  /*13c0*/  IMAD.IADD R15, R0.reuse, 0x1, R11 ;  /* 0x00000001000f7824 */ /* 0x040fe200078e020b */
[----:B------:R-:W-:-:S03]  /*13d0*/  IADD3 R7, PT, PT, R0, R9, RZ ;  /* 0x0000000900077210 */ /* 0x000fc60007ffe0ff */
[----:B0-----:R-:W-:-:S04]  /*13e0*/  IMAD.WIDE R14, R15, 0x8, R4 ;  /* 0x000000080f0e7825 */ /* 0x001fc800078e0204 */
[----:B------:R-:W-:Y:S02]  /*13f0*/  IMAD.WIDE R6, R7, 0x8, R4 ;  /* 0x0000000807067825 */ /* 0x000fe400078e0204 */
[----:B------:R-:W2:Y:S04]  /*1400*/  LDG.E.64 R14, desc[UR8][R14.64] ;  /* 0x000000080e0e7981 */ /* 0x000ea8000c1e1b00 */
[----:B------:R-:W2:Y:S02]  /*1410*/  LDG.E.64 R12, desc[UR8][R6.64] ;  /* 0x00000008060c7981 */ /* 0x000ea4000c1e1b00 */
[----:B--2---:R-:W-:-:S06]  /*1420*/  DSETP.GEU.AND P0, PT, R12, R14, PT ;  /* 0x0000000e0c00722a */ /* 0x004fcc0003f0e000 */
[----:B------:R-:W-:Y:S02]  /*1430*/  SEL R21, R9, R11, !P0 ;  /* 0x0000000b09157207 */ /* 0x000fe40004000000 */
[----:B------:R-:W2:Y:S03]  /*1440*/  LDG.E.64 R10, desc[UR8][R6.64+0x8] ;  /* 0x00000808060a7981 */ /* 0x000ea6000c1e1b00 */
[----:B------:R-:W-:-:S04]  /*1450*/  IMAD.IADD R13, R0, 0x1, R21 ;  /* 0x00000001000d7824 */ /* 0x000fc800078e0215 */
[----:B------:R-:W-:-:S06]  /*1460*/  IMAD.WIDE R12, R13, 0x8, R4 ;  /* 0x000000080d0c7825 */ /* 0x000fcc00078e0204 */
[----:B------:R-:W2:Y:S02]  /*1470*/  LDG.E.64 R12, desc[UR8][R12.64] ;  /* 0x000000080c0c7981 */ /* 0x000ea4000c1e1b00 */
[----:B--2---:R-:W-:-:S14]  /*1480*/  DSETP.GEU.AND P0, PT, R10, R12, PT ;  /* 0x0000000c0a00722a */ /* 0x004fdc0003f0e000 */
[----:B------:R-:W-:-:S05]  /*1490*/  @!P0 IADD3 R21, PT, PT, R9, 0x1, RZ ;  /* 0x0000000109158810 */ /* 0x000fca0007ffe0ff */
[----:B------:R-:W-:-:S04]  /*14a0*/  IMAD.IADD R11, R0, 0x1, R21 ;  /* 0x00000001000b7824 */ /* 0x000fc800078e0215 */
[----:B------:R-:W-:Y:S02]  /*14b0*/  IMAD.WIDE R14, R11, 0x8, R4 ;  /* 0x000000080b0e7825 */ /* 0x000fe400078e0204 */
[----:B------:R-:W2:Y:S04]  /*14c0*/  LDG.E.64 R10, desc[UR8][R6.64+0x10] ;  /* 0x00001008060a7981 */ /* 0x000ea8000c1e1b00 */
        /* <DEDUP_REMOVED lines=8> */
[C---:B------:R-:W-:Y:S01]  /*1550*/  @!P0 IADD3 R21, PT, PT, R9.reuse, 0x3, RZ ;  /* 0x0000000309158810 */ /* 0x040fe20007ffe0ff */
[----:B------:R-:W-:-:S03]  /*1560*/  VIADD R9, R9, 0x4 ;  /* 0x0000000409097836 */ /* 0x000fc60000000000 */
[----:B------:R-:W-:-:S07]  /*1570*/  MOV R11, R21 ;  /* 0x00000015000b7202 */ /* 0x000fce0000000f00 */
.L_x_37:
[----:B------:R-:W-:Y:S05]  /*1580*/  BRA.U !UP1, `(.L_x_33) ;  /* 0x00000001093c7547 */ /* 0x000fea000b800000 */
[----:B------:R-:W1:Y:S01]  /*1590*/  LDC.64 R12, c[0x0][0x398] ;  /* 0x0000e600ff0c7b82 */ /* 0x000e620000000a00 */
[----:B------:R-:W-:Y:S01]  /*15a0*/  IMAD.IADD R15, R0, 0x1, R9 ;  /* 0x00000001000f7824 */ /* 0x000fe200078e0209 */
[----:B------:R-:W-:-:S12]  /*15b0*/  UIADD3 UR4, UPT, UPT, -UR4, URZ, URZ ;  /* 0x000000ff04047290 */ /* 0x000fd8000fffe1ff */
.L_x_38:
[----:B0-----:R-:W-:Y:S01]  /*15c0*/  IADD3 R7, PT, PT, R0, R11, RZ ;  /* 0x0000000b00077210 */ /* 0x001fe20007ffe0ff */
[----:B-1----:R-:W-:-:S04]  /*15d0*/  IMAD.WIDE R4, R15, 0x8, R12 ;  /* 0x000000080f047825 */ /* 0x002fc800078e020c */
[----:B------:R-:W-:Y:S02]  /*15e0*/  IMAD.WIDE R6, R7, 0x8, R12 ;  /* 0x0000000807067825 */ /* 0x000fe400078e020c */
[----:B------:R-:W2:Y:S04]  /*15f0*/  LDG.E.64 R4, desc[UR8][R4.64] ;  /* 0x0000000804047981 */ /* 0x000ea8000c1e1b00 */
[----:B------:R-:W2:Y:S01]  /*1600*/  LDG.E.64 R6, desc[UR8][R6.64] ;  /* 0x0000000806067981 */ /* 0x000ea2000c1e1b00 */
[----:B------:R-:W-:Y:S01]  /*1610*/  UIADD3 UR4, UPT, UPT, UR4, 0x1, URZ ;  /* 0x0000000104047890 */ /* 0x000fe2000fffe0ff */
[----:B------:R-:W-:-:S03]  /*1620*/  VIADD R15, R15, 0x1 ;  /* 0x000000010f0f7836 */ /* 0x000fc60000000000 */
[----:B------:R-:W-:Y:S01]  /*1630*/  UISETP.NE.AND UP0, UPT, UR4, URZ, UPT ;  /* 0x000000ff0400728c */ /* 0x000fe2000bf05270 */
[----:B--2---:R-:W-:-:S06]  /*1640*/  DSETP.GEU.AND P0, PT, R4, R6, PT ;  /* 0x000000060400722a */ /* 0x004fcc0003f0e000 */
[C---:B------:R-:W-:Y:S02]  /*1650*/  SEL R11, R9.reuse, R11, !P0 ;  /* 0x0000000b090b7207 */ /* 0x040fe40004000000 */
[----:B------:R-:W-:Y:S01]  /*1660*/  IADD3 R9, PT, PT, R9, 0x1, RZ ;  /* 0x0000000109097810 */ /* 0x000fe20007ffe0ff */
[----:B------:R-:W-:Y:S06]  /*1670*/  BRA.U UP0, `(.L_x_38) ;  /* 0xfffffffd00d07547 */ /* 0x000fec000b83ffff */
.L_x_33:
[----:B0-----:R-:W0:Y:S01]  /*1680*/  LDC.64 R4, c[0x0][0x3a0] ;  /* 0x0000e800ff047b82 */ /* 0x001e220000000a00 */
[----:B-----5:R-:W-:Y:S01]  /*1690*/  ISETP.NE.AND P0, PT, R3, R11, PT ;  /* 0x0000000b0300720c */ /* 0x020fe20003f05270 */
[----:B0-----:R-:W-:-:S03]  /*16a0*/  IMAD.WIDE R2, R2, 0x2, R4 ;  /* 0x0000000202027825 */ /* 0x001fc600078e0204 */
[----:B------:R-:W-:-:S05]  /*16b0*/  SEL R5, RZ, 0x1, !P0 ;  /* 0x00000001ff057807 */ /* 0x000fca0004000000 */
[----:B------:R-:W-:Y:S04]  /*16c0*/  STG.E.U16 desc[UR8][R2.64], R5 ;  /* 0x0000000502007986 */ /* 0x000fe8000c101508 */
[----:B------:R-:W-:Y:S01]  /*16d0*/  STG.E desc[UR8][R18.64+0x18], R11 ;  /* 0x0000180b12007986 */ /* 0x000fe2000c101908 */
[----:B------:R-:W-:Y:S05]  /*16e0*/  EXIT ;  /* 0x000000000000794d */ /* 0x000fea0003800000 */
        .weak           $__internal_1_$__cuda_sm20_dsqrt_rn_f64_mediumpath_v1
        .type           $__internal_1_$__cuda_sm20_dsqrt_rn_f64_mediumpath_v1,@function
        .size           $__internal_1_$__cuda_sm20_dsqrt_rn_f64_mediumpath_v1,($_Z15assign_clustersP5PointS0_iiPdPs$__internal_accurate_pow - $__internal_1_$__cuda_sm20_dsqrt_rn_f64_mediumpath_v1)
$__internal_1_$__cuda_sm20_dsqrt_rn_f64_mediumpath_v1:
[----:B------:R-:W-:Y:S01]  /*16f0*/  ISETP.GE.U32.AND P0, PT, R4, -0x3400000, PT ;  /* 0xfcc000000400780c */ /* 0x000fe20003f06070 */
[----:B------:R-:W-:Y:S01]  /*1700*/  BSSY.RECONVERGENT B1, `(.L_x_39) ;  /* 0x0000028000017945 */ /* 0x000fe20003800200 */
[----:B------:R-:W-:Y:S01]  /*1710*/  IMAD.MOV.U32 R20, RZ, RZ, R22 ;  /* 0x000000ffff147224 */ /* 0x000fe200078e0016 */
[----:B------:R-:W-:Y:S01]  /*1720*/  MOV R6, R40 ;  /* 0x0000002800067202 */ /* 0x000fe20000000f00 */
[----:B------:R-:W-:Y:S01]  /*1730*/  IMAD.MOV.U32 R7, RZ, RZ, R41 ;  /* 0x000000ffff077224 */ /* 0x000fe200078e0029 */
[----:B------:R-:W-:Y:S01]  /*1740*/  MOV R4, R26 ;  /* 0x0000001a00047202 */ /* 0x000fe20000000f00 */
[----:B------:R-:W-:-:S07]  /*1750*/  IMAD.MOV.U32 R5, RZ, RZ, R27 ;  /* 0x000000ffff057224 */ /* 0x000fce00078e001b */
[----:B------:R-:W-:Y:S05]  /*1760*/  @!P0 BRA `(.L_x_40) ;  /* 0x0000000000208947 */ /* 0x000fea0003800000 */
[----:B------:R-:W-:-:S10]  /*1770*/  DFMA.RM R4, R4, R20, R24 ;  /* 0x000000140404722b */ /* 0x000fd40000004018 */
[----:B------:R-:W-:-:S04]  /*1780*/  IADD3 R20, P0, PT, R4, 0x1, RZ ;  /* 0x0000000104147810 */ /* 0x000fc80007f1e0ff */
[----:B------:R-:W-:-:S06]  /*1790*/  IADD3.X R21, PT, PT, RZ, R5, RZ, P0, !PT ;  /* 0x00000005ff157210 */ /* 0x000fcc00007fe4ff */
[----:B------:R-:W-:-:S08]  /*17a0*/  DFMA.RP R6, -R4, R20, R6 ;  /* 0x000000140406722b */ /* 0x000fd00000008106 */
[----:B------:R-:W-:-:S06]  /*17b0*/  DSETP.GT.AND P0, PT, R6, RZ, PT ;  /* 0x000000ff0600722a */ /* 0x000fcc0003f04000 */
[----:B------:R-:W-:Y:S02]  /*17c0*/  FSEL R4, R20, R4, P0 ;  /* 0x0000000414047208 */ /* 0x000fe40000000000 */
[----:B------:R-:W-:Y:S01]  /*17d0*/  FSEL R5, R21, R5, P0 ;  /* 0x0000000515057208 */ /* 0x000fe20000000000 */
[----:B------:R-:W-:Y:S06]  /*17e0*/  BRA `(.L_x_41) ;  /* 0x0000000000647947 */ /* 0x000fec0003800000 */
.L_x_40:
[----:B------:R-:W-:-:S14]  /*17f0*/  DSETP.NE.AND P0, PT, R6, RZ, PT ;  /* 0x000000ff0600722a */ /* 0x000fdc0003f05000 */
[----:B------:R-:W-:Y:S05]  /*1800*/  @!P0 BRA `(.L_x_42) ;  /* 0x0000000000588947 */ /* 0x000fea0003800000 */
[----:B------:R-:W-:-:S13]  /*1810*/  ISETP.GE.AND P0, PT, R7, RZ, PT ;  /* 0x000000ff0700720c */ /* 0x000fda0003f06270 */
[----:B------:R-:W-:Y:S01]  /*1820*/  @!P0 IMAD.MOV.U32 R4, RZ, RZ, 0x0 ;  /* 0x00000000ff048424 */ /* 0x000fe200078e00ff */
[----:B------:R-:W-:Y:S01]  /*1830*/  @!P0 MOV R5, 0xfff80000 ;  /* 0xfff8000000058802 */ /* 0x000fe20000000f00 */
[----:B------:R-:W-:Y:S06]  /*1840*/  @!P0 BRA `(.L_x_41) ;  /* 0x00000000004c8947 */ /* 0x000fec0003800000 */
[----:B------:R-:W-:-:S13]  /*1850*/  ISETP.GT.AND P0, PT, R7, 0x7fefffff, PT ;  /* 0x7fefffff0700780c */ /* 0x000fda0003f04270 */
[----:B------:R-:W-:Y:S05]  /*1860*/  @P0 BRA `(.L_x_42) ;  /* 0x0000000000400947 */ /* 0x000fea0003800000 */
[----:B------:R-:W-:Y:S01]  /*1870*/  DMUL R4, R6, 8.11296384146066816958e+31 ;  /* 0x4690000006047828 */ /* 0x000fe20000000000 */
[----:B------:R-:W-:Y:S01]  /*1880*/  MOV R22, 0x0 ;  /* 0x0000000000167802 */ /* 0x000fe20000000f00 */
[----:B------:R-:W-:Y:S02]  /*1890*/  IMAD.MOV.U32 R6, RZ, RZ, RZ ;  /* 0x000000ffff067224 */ /* 0x000fe400078e00ff */
[----:B------:R-:W-:Y:S02]  /*18a0*/  IMAD.MOV.U32 R23, RZ, RZ, 0x3fd80000 ;  /* 0x3fd80000ff177424 */ /* 0x000fe400078e00ff */
[----:B------:R-:W0:Y:S02]  /*18b0*/  MUFU.RSQ64H R7, R5 ;  /* 0x0000000500077308 */ /* 0x000e240000001c00 */
[----:B0-----:R-:W-:-:S08]  /*18c0*/  DMUL R20, R6, R6 ;  /* 0x0000000606147228 */ /* 0x001fd00000000000 */
[----:B------:R-:W-:-:S08]  /*18d0*/  DFMA R20, R4, -R20, 1 ;  /* 0x3ff000000414742b */ /* 0x000fd00000000814 */
[----:B------:R-:W-:Y:S02]  /*18e0*/  DFMA R22, R20, R22, 0.5 ;  /* 0x3fe000001416742b */ /* 0x000fe40000000016 */
[----:B------:R-:W-:-:S08]  /*18f0*/  DMUL R20, R6, R20 ;  /* 0x0000001406147228 */ /* 0x000fd00000000000 */
[----:B------:R-:W-:-:S08]  /*1900*/  DFMA R20, R22, R20, R6 ;  /* 0x000000141614722b */ /* 0x000fd00000000006 */
[----:B------:R-:W-:Y:S02]  /*1910*/  DMUL R6, R4, R20 ;  /* 0x0000001404067228 */ /* 0x000fe40000000000 */
[----:B------:R-:W-:-:S06]  /*1920*/  IADD3 R21, PT, PT, R21, -0x100000, RZ ;  /* 0xfff0000015157810 */ /* 0x000fcc0007ffe0ff */
[----:B------:R-:W-:-:S08]  /*1930*/  DFMA R22, R6, -R6, R4 ;  /* 0x800000060616722b */ /* 0x000fd00000000004 */
[----:B------:R-:W-:-:S10]  /*1940*/  DFMA R4, R20, R22, R6 ;  /* 0x000000161404722b */ /* 0x000fd40000000006 */
[----:B------:R-:W-:Y:S01]  /*1950*/  VIADD R5, R5, 0xfcb00000 ;  /* 0xfcb0000005057836 */ /* 0x000fe20000000000 */
[----:B------:R-:W-:Y:S06]  /*1960*/  BRA `(.L_x_41) ;  /* 0x0000000000047947 */ /* 0x000fec0003800000 */
.L_x_42:
[----:B------:R-:W-:-:S11]  /*1970*/  DADD R4, R6, R6 ;  /* 0x0000000006047229 */ /* 0x000fd60000000006 */
.L_x_41:
[----:B------:R-:W-:Y:S05]  /*1980*/  BSYNC.RECONVERGENT B1 ;  /* 0x0000000000017941 */ /* 0x000fea0003800200 */
.L_x_39:
[----:B------:R-:W-:Y:S01]  /*1990*/  MOV R6, R4 ;  /* 0x0000000400067202 */ /* 0x000fe20000000f00 */
[----:B------:R-:W-:Y:S01]  /*19a0*/  IMAD.MOV.U32 R7, RZ, RZ, R5 ;  /* 0x000000ffff077224 */ /* 0x000fe200078e0005 */
[----:B------:R-:W-:Y:S01]  /*19b0*/  MOV R4, R0 ;  /* 0x0000000000047202 */ /* 0x000fe20000000f00 */
[----:B------:R-:W-:-:S04]  /*19c0*/  IMAD.MOV.U32 R5, RZ, RZ, 0x0 ;  /* 0x00000000ff057424 */ /* 0x000fc800078e00ff */
[----:B------:R-:W-:Y:S05]  /*19d0*/  RET.REL.NODEC R4 `(_Z15assign_clustersP5PointS0_iiPdPs) ;  /* 0xffffffe404887950 */ /* 0x000fea0003c3ffff */
        .type           $_Z15assign_clustersP5PointS0_iiPdPs$__internal_accurate_pow,@function
        .size           $_Z15assign_clustersP5PointS0_iiPdPs$__internal_accurate_pow,(.L_x_47 - $_Z15assign_clustersP5PointS0_iiPdPs$__internal_accurate_pow)
$_Z15assign_clustersP5PointS0_iiPdPs$__internal_accurate_pow:
[----:B------:R-:W-:Y:S01]  /*19e0*/  ISETP.GT.U32.AND P0, PT, R45, 0xfffff, PT ;  /* 0x000fffff2d00780c */ /* 0x000fe20003f04070 */
[----:B------:R-:W-:Y:S01]  /*19f0*/  IMAD.MOV.U32 R28, RZ, RZ, 0x41ad3b5a ;  /* 0x41ad3b5aff1c7424 */ /* 0x000fe200078e00ff */
[----:B------:R-:W-:Y:S01]  /*1a00*/  MOV R22, R45 ;  /* 0x0000002d00167202 */ /* 0x000fe20000000f00 */
[----:B------:R-:W-:Y:S01]  /*1a10*/  UMOV UR4, 0x7d2cafe2 ;  /* 0x7d2cafe200047882 */ /* 0x000fe20000000000 */
[----:B------:R-:W-:Y:S01]  /*1a20*/  MOV R26, R44 ;  /* 0x0000002c001a7202 */ /* 0x000fe20000000f00 */
[----:B------:R-:W-:Y:S01]  /*1a30*/  UMOV UR5, 0x3eb0f5ff ;  /* 0x3eb0f5ff00057882 */ /* 0x000fe20000000000 */
[----:B------:R-:W-:Y:S01]  /*1a40*/  MOV R36, RZ ;  /* 0x000000ff00247202 */ /* 0x000fe20000000f00 */
[----:B------:R-:W-:Y:S01]  /*1a50*/  UMOV UR10, 0x3b39803f ;  /* 0x3b39803f000a7882 */ /* 0x000fe20000000000 */
[----:B------:R-:W-:Y:S01]  /*1a60*/  MOV R29, 0x3ed0f5d2 ;  /* 0x3ed0f5d2001d7802 */ /* 0x000fe20000000f00 */
[----:B------:R-:W-:-:S04]  /*1a70*/  UMOV UR11, 0x3c7abc9e ;  /* 0x3c7abc9e000b7882 */ /* 0x000fc80000000000 */
[----:B------:R-:W-:Y:S01]  /*1a80*/  @!P0 DMUL R20, R44, 1.80143985094819840000e+16 ;  /* 0x435000002c148828 */ /* 0x000fe20000000000 */
[----:B------:R-:W-:-:S09]  /*1a90*/  SHF.R.U32.HI R45, RZ, 0x14, R45 ;  /* 0x00000014ff2d7819 */ /* 0x000fd2000001162d */
[----:B------:R-:W-:Y:S01]  /*1aa0*/  @!P0 IMAD.MOV.U32 R22, RZ, RZ, R21 ;  /* 0x000000ffff168224 */ /* 0x000fe200078e0015 */
[----:B------:R-:W-:Y:S01]  /*1ab0*/  @!P0 LEA.HI R45, R21, 0xffffffca, RZ, 0xc ;  /* 0xffffffca152d8811 */ /* 0x000fe200078f60ff */
[----:B------:R-:W-:-:S03]  /*1ac0*/  @!P0 IMAD.MOV.U32 R26, RZ, RZ, R20 ;  /* 0x000000ffff1a8224 */ /* 0x000fc600078e0014 */
[----:B------:R-:W-:Y:S01]  /*1ad0*/  LOP3.LUT R22, R22, 0x800fffff, RZ, 0xc0, !PT ;  /* 0x800fffff16167812 */ /* 0x000fe200078ec0ff */
[----:B------:R-:W-:-:S03]  /*1ae0*/  VIADD R20, R45, 0xfffffc01 ;  /* 0xfffffc012d147836 */ /* 0x000fc60000000000 */
[----:B------:R-:W-:-:S04]  /*1af0*/  LOP3.LUT R27, R22, 0x3ff00000, RZ, 0xfc, !PT ;  /* 0x3ff00000161b7812 */ /* 0x000fc800078efcff */
[----:B------:R-:W-:-:S13]  /*1b00*/  ISETP.GE.U32.AND P1, PT, R27, 0x3ff6a09f, PT ;  /* 0x3ff6a09f1b00780c */ /* 0x000fda0003f26070 */
[----:B------:R-:W-:Y:S02]  /*1b10*/  @P1 IADD3 R23, PT, PT, R27, -0x100000, RZ ;  /* 0xfff000001b171810 */ /* 0x000fe40007ffe0ff */
[----:B------:R-:W-:-:S03]  /*1b20*/  @P1 IADD3 R20, PT, PT, R45, -0x3fe, RZ ;  /* 0xfffffc022d141810 */ /* 0x000fc60007ffe0ff */
[----:B------:R-:W-:-:S06]  /*1b30*/  @P1 IMAD.MOV.U32 R27, RZ, RZ, R23 ;  /* 0x000000ffff1b1224 */ /* 0x000fcc00078e0017 */
[C---:B------:R-:W-:Y:S02]  /*1b40*/  DADD R24, R26.reuse, 1 ;  /* 0x3ff000001a187429 */ /* 0x040fe40000000000 */
[----:B------:R-:W-:-:S04]  /*1b50*/  DADD R26, R26, -1 ;  /* 0xbff000001a1a7429 */ /* 0x000fc80000000000 */
[----:B------:R-:W0:Y:S02]  /*1b60*/  MUFU.RCP64H R37, R25 ;  /* 0x0000001900257308 */ /* 0x000e240000001800 */
[----:B0-----:R-:W-:-:S08]  /*1b70*/  DFMA R22, -R24, R36, 1 ;  /* 0x3ff000001816742b */ /* 0x001fd00000000124 */
[----:B------:R-:W-:-:S08]  /*1b80*/  DFMA R22, R22, R22, R22 ;  /* 0x000000161616722b */ /* 0x000fd00000000016 */
[----:B------:R-:W-:-:S08]  /*1b90*/  DFMA R36, R36, R22, R36 ;  /* 0x000000162424722b */ /* 0x000fd00000000024 */
[----:B------:R-:W-:-:S08]  /*1ba0*/  DMUL R22, R26, R36 ;  /* 0x000000241a167228 */ /* 0x000fd00000000000 */
[----:B------:R-:W-:-:S08]  /*1bb0*/  DFMA R22, R26, R36, R22 ;  /* 0x000000241a16722b */ /* 0x000fd00000000016 */
[----:B------:R-:W-:-:S08]  /*1bc0*/  DMUL R34, R22, R22 ;  /* 0x0000001616227228 */ /* 0x000fd00000000000 */
[----:B------:R-:W-:Y:S01]  /*1bd0*/  DFMA R24, R34, UR4, R28 ;  /* 0x0000000422187c2b */ /* 0x000fe2000800001c */
[----:B------:R-:W-:Y:S01]  /*1be0*/  UMOV UR4, 0x75488a3f ;  /* 0x75488a3f00047882 */ /* 0x000fe20000000000 */
[----:B------:R-:W-:Y:S01]  /*1bf0*/  UMOV UR5, 0x3ef3b20a ;  /* 0x3ef3b20a00057882 */ /* 0x000fe20000000000 */
[----:B------:R-:W-:-:S05]  /*1c00*/  DADD R28, R26, -R22 ;  /* 0x000000001a1c7229 */ /* 0x000fca0000000816 */
[----:B------:R-:W-:Y:S01]  /*1c10*/  DFMA R24, R34, R24, UR4 ;  /* 0x0000000422187e2b */ /* 0x000fe20008000018 */
[----:B------:R-:W-:Y:S01]  /*1c20*/  UMOV UR4, 0xe4faecd5 ;  /* 0xe4faecd500047882 */ /* 0x000fe20000000000 */
[----:B------:R-:W-:Y:S01]  /*1c30*/  UMOV UR5, 0x3f1745cd ;  /* 0x3f1745cd00057882 */ /* 0x000fe20000000000 */
[----:B------:R-:W-:-:S05]  /*1c40*/  DADD R28, R28, R28 ;  /* 0x000000001c1c7229 */ /* 0x000fca000000001c */
[----:B------:R-:W-:Y:S01]  /*1c50*/  DFMA R24, R34, R24, UR4 ;  /* 0x0000000422187e2b */ /* 0x000fe20008000018 */
[----:B------:R-:W-:Y:S01]  /*1c60*/  UMOV UR4, 0x258a578b ;  /* 0x258a578b00047882 */ /* 0x000fe20000000000 */
[----:B------:R-:W-:Y:S01]  /*1c70*/  UMOV UR5, 0x3f3c71c7 ;  /* 0x3f3c71c700057882 */ /* 0x000fe20000000000 */
[-C--:B------:R-:W-:Y:S02]  /*1c80*/  DFMA R28, R26, -R22.reuse, R28 ;  /* 0x800000161a1c722b */ /* 0x080fe4000000001c */
[----:B------:R-:W-:-:S03]  /*1c90*/  DMUL R26, R22, R22 ;  /* 0x00000016161a7228 */ /* 0x000fc60000000000 */
[----:B------:R-:W-:Y:S01]  /*1ca0*/  DFMA R24, R34, R24, UR4 ;  /* 0x0000000422187e2b */ /* 0x000fe20008000018 */
[----:B------:R-:W-:Y:S01]  /*1cb0*/  UMOV UR4, 0x9242b910 ;  /* 0x9242b91000047882 */ /* 0x000fe20000000000 */
[----:B------:R-:W-:Y:S01]  /*1cc0*/  UMOV UR5, 0x3f624924 ;  /* 0x3f62492400057882 */ /* 0x000fe20000000000 */
[----:B------:R-:W-:-:S05]  /*1cd0*/  DMUL R28, R36, R28 ;  /* 0x0000001c241c7228 */ /* 0x000fca0000000000 */
[----:B------:R-:W-:Y:S01]  /*1ce0*/  DFMA R32, R34, R24, UR4 ;  /* 0x0000000422207e2b */ /* 0x000fe20008000018 */
[----:B------:R-:W-:Y:S01]  /*1cf0*/  UMOV UR4, 0x99999dfb ;  /* 0x99999dfb00047882 */ /* 0x000fe20000000000 */
[----:B------:R-:W-:-:S03]  /*1d00*/  UMOV UR5, 0x3f899999 ;  /* 0x3f89999900057882 */ /* 0x000fc60000000000 */
[----:B------:R-:W-:Y:S01]  /*1d10*/  VIADD R39, R29, 0x100000 ;  /* 0x001000001d277836 */ /* 0x000fe20000000000 */
[----:B------:R-:W-:Y:S02]  /*1d20*/  MOV R38, R28 ;  /* 0x0000001c00267202 */ /* 0x000fe40000000f00 */
[----:B------:R-:W-:Y:S01]  /*1d30*/  DFMA R32, R34, R32, UR4 ;  /* 0x0000000422207e2b */ /* 0x000fe20008000020 */
[----:B------:R-:W-:Y:S01]  /*1d40*/  UMOV UR4, 0x55555555 ;  /* 0x5555555500047882 */ /* 0x000fe20000000000 */
[----:B------:R-:W-:-:S06]  /*1d50*/  UMOV UR5, 0x3fb55555 ;  /* 0x3fb5555500057882 */ /* 0x000fcc0000000000 */
[----:B------:R-:W-:-:S08]  /*1d60*/  DFMA R24, R34, R32, UR4 ;  /* 0x0000000422187e2b */ /* 0x000fd00008000020 */
[----:B------:R-:W-:Y:S01]  /*1d70*/  DADD R30, -R24, UR4 ;  /* 0x00000004181e7e29 */ /* 0x000fe20008000100 */
[----:B------:R-:W-:Y:S01]  /*1d80*/  UMOV UR4, 0xb9e7b0 ;  /* 0x00b9e7b000047882 */ /* 0x000fe20000000000 */
[----:B------:R-:W-:-:S06]  /*1d90*/  UMOV UR5, 0x3c46a4cb ;  /* 0x3c46a4cb00057882 */ /* 0x000fcc0000000000 */
[----:B------:R-:W-:Y:S02]  /*1da0*/  DFMA R34, R34, R32, R30 ;  /* 0x000000202222722b */ /* 0x000fe4000000001e */
[C---:B------:R-:W-:Y:S02]  /*1db0*/  DMUL R30, R22.reuse, R26 ;  /* 0x0000001a161e7228 */ /* 0x040fe40000000000 */
[----:B------:R-:W-:-:S04]  /*1dc0*/  DFMA R32, R22, R22, -R26 ;  /* 0x000000161620722b */ /* 0x000fc8000000081a */
[----:B------:R-:W-:Y:S01]  /*1dd0*/  DADD R34, R34, -UR4 ;  /* 0x8000000422227e29 */ /* 0x000fe20008000000 */
[----:B------:R-:W-:Y:S01]  /*1de0*/  UMOV UR4, 0x80000000 ;  /* 0x8000000000047882 */ /* 0x000fe20000000000 */
[C---:B------:R-:W-:Y:S01]  /*1df0*/  DFMA R36, R22.reuse, R26, -R30 ;  /* 0x0000001a1624722b */ /* 0x040fe2000000081e */
[----:B------:R-:W-:Y:S01]  /*1e00*/  UMOV UR5, 0x43300000 ;  /* 0x4330000000057882 */ /* 0x000fe20000000000 */
[----:B------:R-:W-:-:S06]  /*1e10*/  DFMA R32, R22, R38, R32 ;  /* 0x000000261620722b */ /* 0x000fcc0000000020 */
[----:B------:R-:W-:Y:S02]  /*1e20*/  DFMA R36, R28, R26, R36 ;  /* 0x0000001a1c24722b */ /* 0x000fe40000000024 */
[----:B------:R-:W-:-:S06]  /*1e30*/  DADD R26, R24, R34 ;  /* 0x00000000181a7229 */ /* 0x000fcc0000000022 */
[----:B------:R-:W-:Y:S02]  /*1e40*/  DFMA R36, R22, R32, R36 ;  /* 0x000000201624722b */ /* 0x000fe40000000024 */
[----:B------:R-:W-:Y:S02]  /*1e50*/  DMUL R32, R26, R30 ;  /* 0x0000001e1a207228 */ /* 0x000fe40000000000 */
[----:B------:R-:W-:-:S06]  /*1e60*/  DADD R38, R24, -R26 ;  /* 0x0000000018267229 */ /* 0x000fcc000000081a */
[----:B------:R-:W-:Y:S02]  /*1e70*/  DFMA R24, R26, R30, -R32 ;  /* 0x0000001e1a18722b */ /* 0x000fe40000000820 */
[----:B------:R-:W-:-:S06]  /*1e80*/  DADD R38, R34, R38 ;  /* 0x0000000022267229 */ /* 0x000fcc0000000026 */
[----:B------:R-:W-:-:S08]  /*1e90*/  DFMA R24, R26, R36, R24 ;  /* 0x000000241a18722b */ /* 0x000fd00000000018 */
[----:B------:R-:W-:-:S08]  /*1ea0*/  DFMA R30, R38, R30, R24 ;  /* 0x0000001e261e722b */ /* 0x000fd00000000018 */
[----:B------:R-:W-:-:S08]  /*1eb0*/  DADD R24, R32, R30 ;  /* 0x0000000020187229 */ /* 0x000fd0000000001e */
[--C-:B------:R-:W-:Y:S02]  /*1ec0*/  DADD R26, R22, R24.reuse ;  /* 0x00000000161a7229 */ /* 0x100fe40000000018 */
[----:B------:R-:W-:-:S06]  /*1ed0*/  DADD R32, R32, -R24 ;  /* 0x0000000020207229 */ /* 0x000fcc0000000818 */
[----:B------:R-:W-:Y:S02]  /*1ee0*/  DADD R22, R22, -R26 ;  /* 0x0000000016167229 */ /* 0x000fe4000000081a */
[----:B------:R-:W-:-:S06]  /*1ef0*/  DADD R32, R30, R32 ;  /* 0x000000001e207229 */ /* 0x000fcc0000000020 */
[----:B------:R-:W-:-:S08]  /*1f00*/  DADD R22, R24, R22 ;  /* 0x0000000018167229 */ /* 0x000fd00000000016 */
[----:B------:R-:W-:-:S08]  /*1f10*/  DADD R22, R32, R22 ;  /* 0x0000000020167229 */ /* 0x000fd00000000016 */
[----:B------:R-:W-:Y:S01]  /*1f20*/  DADD R28, R28, R22 ;  /* 0x000000001c1c7229 */ /* 0x000fe20000000016 */
[----:B------:R-:W-:Y:S01]  /*1f30*/  LOP3.LUT R22, R20, 0x80000000, RZ, 0x3c, !PT ;  /* 0x8000000014167812 */ /* 0x000fe200078e3cff */
[----:B------:R-:W-:-:S06]  /*1f40*/  IMAD.MOV.U32 R23, RZ, RZ, 0x43300000 ;  /* 0x43300000ff177424 */ /* 0x000fcc00078e00ff */
[----:B------:R-:W-:Y:S02]  /*1f50*/  DADD R24, R26, R28 ;  /* 0x000000001a187229 */ /* 0x000fe4000000001c */
[----:B------:R-:W-:Y:S01]  /*1f60*/  DADD R22, R22, -UR4 ;  /* 0x8000000416167e29 */ /* 0x000fe20008000000 */
[----:B------:R-:W-:Y:S01]  /*1f70*/  UMOV UR4, 0xfefa39ef ;  /* 0xfefa39ef00047882 */ /* 0x000fe20000000000 */
[----:B------:R-:W-:-:S04]  /*1f80*/  UMOV UR5, 0x3fe62e42 ;  /* 0x3fe62e4200057882 */ /* 0x000fc80000000000 */
[--C-:B------:R-:W-:Y:S02]  /*1f90*/  DADD R26, R26, -R24.reuse ;  /* 0x000000001a1a7229 */ /* 0x100fe40000000818 */
[----:B------:R-:W-:-:S06]  /*1fa0*/  DFMA R20, R22, UR4, R24 ;  /* 0x0000000416147c2b */ /* 0x000fcc0008000018 */
[----:B------:R-:W-:Y:S02]  /*1fb0*/  DADD R26, R28, R26 ;  /* 0x000000001c1a7229 */ /* 0x000fe4000000001a */
[----:B------:R-:W-:-:S08]  /*1fc0*/  DFMA R30, R22, -UR4, R20 ;  /* 0x80000004161e7c2b */ /* 0x000fd00008000014 */
[----:B------:R-:W-:-:S08]  /*1fd0*/  DADD R30, -R24, R30 ;  /* 0x00000000181e7229 */ /* 0x000fd0000000011e */
[----:B------:R-:W-:-:S08]  /*1fe0*/  DADD R26, R26, -R30 ;  /* 0x000000001a1a7229 */ /* 0x000fd0000000081e */
[----:B------:R-:W-:-:S08]  /*1ff0*/  DFMA R26, R22, UR10, R26 ;  /* 0x0000000a161a7c2b */ /* 0x000fd0000800001a */
[----:B------:R-:W-:-:S08]  /*2000*/  DADD R22, R20, R26 ;  /* 0x0000000014167229 */ /* 0x000fd0000000001a */
[----:B------:R-:W-:Y:S02]  /*2010*/  DADD R20, R20, -R22 ;  /* 0x0000000014147229 */ /* 0x000fe40000000816 */
[----:B------:R-:W-:-:S06]  /*2020*/  DMUL R24, R22, 2 ;  /* 0x4000000016187828 */ /* 0x000fcc0000000000 */
[----:B------:R-:W-:Y:S02]  /*2030*/  DADD R20, R26, R20 ;  /* 0x000000001a147229 */ /* 0x000fe40000000014 */
[----:B------:R-:W-:-:S08]  /*2040*/  DFMA R28, R22, 2, -R24 ;  /* 0x40000000161c782b */ /* 0x000fd00000000818 */
[----:B------:R-:W-:Y:S01]  /*2050*/  DFMA R28, R20, 2, R28 ;  /* 0x40000000141c782b */ /* 0x000fe2000000001c */
[----:B------:R-:W-:Y:S01]  /*2060*/  MOV R20, 0x652b82fe ;  /* 0x652b82fe00147802 */ /* 0x000fe20000000f00 */
[----:B------:R-:W-:-:S06]  /*2070*/  IMAD.MOV.U32 R21, RZ, RZ, 0x3ff71547 ;  /* 0x3ff71547ff157424 */ /* 0x000fcc00078e00ff */
[----:B------:R-:W-:-:S08]  /*2080*/  DADD R22, R24, R28 ;  /* 0x0000000018167229 */ /* 0x000fd0000000001c */
[----:B------:R-:W-:Y:S02]  /*2090*/  DFMA R20, R22, R20, 6.75539944105574400000e+15 ;  /* 0x433800001614742b */ /* 0x000fe40000000014 */
[----:B------:R-:W-:Y:S01]  /*20a0*/  FSETP.GEU.AND P0, PT, |R23|, 4.1917929649353027344, PT ;  /* 0x4086232b1700780b */ /* 0x000fe20003f0e200 */
[----:B------:R-:W-:-:S05]  /*20b0*/  DADD R24, R24, -R22 ;  /* 0x0000000018187229 */ /* 0x000fca0000000816 */
[----:B------:R-:W-:-:S03]  /*20c0*/  DADD R26, R20, -6.75539944105574400000e+15 ;  /* 0xc3380000141a7429 */ /* 0x000fc60000000000 */
[----:B------:R-:W-:-:S05]  /*20d0*/  DADD R28, R28, R24 ;  /* 0x000000001c1c7229 */ /* 0x000fca0000000018 */
[----:B------:R-:W-:Y:S01]  /*20e0*/  DFMA R30, R26, -UR4, R22 ;  /* 0x800000041a1e7c2b */ /* 0x000fe20008000016 */
[----:B------:R-:W-:Y:S01]  /*20f0*/  UMOV UR4, 0x3b39803f ;  /* 0x3b39803f00047882 */ /* 0x000fe20000000000 */
[----:B------:R-:W-:-:S06]  /*2100*/  UMOV UR5, 0x3c7abc9e ;  /* 0x3c7abc9e00057882 */ /* 0x000fcc0000000000 */
[----:B------:R-:W-:Y:S01]  /*2110*/  DFMA R26, R26, -UR4, R30 ;  /* 0x800000041a1a7c2b */ /* 0x000fe2000800001e */
[----:B------:R-:W-:Y:S01]  /*2120*/  UMOV UR4, 0x69ce2bdf ;  /* 0x69ce2bdf00047882 */ /* 0x000fe20000000000 */
[----:B------:R-:W-:Y:S01]  /*2130*/  MOV R30, 0xfca213ea ;  /* 0xfca213ea001e7802 */ /* 0x000fe20000000f00 */
[----:B------:R-:W-:Y:S01]  /*2140*/  IMAD.MOV.U32 R31, RZ, RZ, 0x3e928af3 ;  /* 0x3e928af3ff1f7424 */ /* 0x000fe200078e00ff */
[----:B------:R-:W-:-:S05]  /*2150*/  UMOV UR5, 0x3e5ade15 ;  /* 0x3e5ade1500057882 */ /* 0x000fca0000000000 */
[----:B------:R-:W-:Y:S01]  /*2160*/  DFMA R30, R26, UR4, R30 ;  /* 0x000000041a1e7c2b */ /* 0x000fe2000800001e */
[----:B------:R-:W-:Y:S01]  /*2170*/  UMOV UR4, 0x62401315 ;  /* 0x6240131500047882 */ /* 0x000fe20000000000 */
[----:B------:R-:W-:-:S06]  /*2180*/  UMOV UR5, 0x3ec71dee ;  /* 0x3ec71dee00057882 */ /* 0x000fcc0000000000 */
[----:B------:R-:W-:Y:S01]  /*2190*/  DFMA R30, R26, R30, UR4 ;  /* 0x000000041a1e7e2b */ /* 0x000fe2000800001e */
        /* <DEDUP_REMOVED lines=20> */
[----:B------:R-:W-:-:S08]  /*22e0*/  DFMA R30, R26, R30, UR4 ;  /* 0x000000041a1e7e2b */ /* 0x000fd0000800001e */
[----:B------:R-:W-:-:S08]  /*22f0*/  DFMA R30, R26, R30, 1 ;  /* 0x3ff000001a1e742b */ /* 0x000fd0000000001e */
[----:B------:R-:W-:-:S10]  /*2300*/  DFMA R26, R26, R30, 1 ;  /* 0x3ff000001a1a742b */ /* 0x000fd4000000001e */
[----:B------:R-:W-:Y:S01]  /*2310*/  LEA R25, R20, R27, 0x14 ;  /* 0x0000001b14197211 */ /* 0x000fe200078ea0ff */
[----:B------:R-:W-:Y:S01]  /*2320*/  IMAD.MOV.U32 R24, RZ, RZ, R26 ;  /* 0x000000ffff187224 */ /* 0x000fe200078e001a */
[----:B------:R-:W-:Y:S06]  /*2330*/  @!P0 BRA `(.L_x_43) ;  /* 0x0000000000308947 */ /* 0x000fec0003800000 */
[----:B------:R-:W-:Y:S01]  /*2340*/  FSETP.GEU.AND P1, PT, |R23|, 4.2275390625, PT ;  /* 0x408748001700780b */ /* 0x000fe20003f2e200 */
[C---:B------:R-:W-:Y:S02]  /*2350*/  DADD R24, R22.reuse, +INF ;  /* 0x7ff0000016187429 */ /* 0x040fe40000000000 */
[----:B------:R-:W-:-:S08]  /*2360*/  DSETP.GEU.AND P0, PT, R22, RZ, PT ;  /* 0x000000ff1600722a */ /* 0x000fd00003f0e000 */
[----:B------:R-:W-:Y:S02]  /*2370*/  FSEL R24, R24, RZ, P0 ;  /* 0x000000ff18187208 */ /* 0x000fe40000000000 */
[----:B------:R-:W-:Y:S02]  /*2380*/  @!P1 LEA.HI R21, R20, R20, RZ, 0x1 ;  /* 0x0000001414159211 */ /* 0x000fe400078f08ff */
[----:B------:R-:W-:Y:S02]  /*2390*/  FSEL R25, R25, RZ, P0 ;  /* 0x000000ff19197208 */ /* 0x000fe40000000000 */
[----:B------:R-:W-:-:S04]  /*23a0*/  @!P1 SHF.R.S32.HI R21, RZ, 0x1, R21 ;  /* 0x00000001ff159819 */ /* 0x000fc80000011415 */
[----:B------:R-:W-:Y:S01]  /*23b0*/  @!P1 IADD3 R20, PT, PT, R20, -R21, RZ ;  /* 0x8000001514149210 */ /* 0x000fe20007ffe0ff */
[----:B------:R-:W-:-:S03]  /*23c0*/  @!P1 IMAD R27, R21, 0x100000, R27 ;  /* 0x00100000151b9824 */ /* 0x000fc600078e021b */
[----:B------:R-:W-:Y:S02]  /*23d0*/  @!P1 LEA R21, R20, 0x3ff00000, 0x14 ;  /* 0x3ff0000014159811 */ /* 0x000fe400078ea0ff */
[----:B------:R-:W-:-:S06]  /*23e0*/  @!P1 MOV R20, RZ ;  /* 0x000000ff00149202 */ /* 0x000fcc0000000f00 */
[----:B------:R-:W-:-:S11]  /*23f0*/  @!P1 DMUL R24, R26, R20 ;  /* 0x000000141a189228 */ /* 0x000fd60000000000 */
.L_x_43:
[----:B------:R-:W-:Y:S01]  /*2400*/  DFMA R28, R28, R24, R24 ;  /* 0x000000181c1c722b */ /* 0x000fe20000000018 */
[----:B------:R-:W-:Y:S01]  /*2410*/  IMAD.MOV.U32 R22, RZ, RZ, R0 ;  /* 0x000000ffff167224 */ /* 0x000fe200078e0000 */
[----:B------:R-:W-:Y:S01]  /*2420*/  DSETP.NEU.AND P0, PT, |R24|, +INF , PT ;  /* 0x7ff000001800742a */ /* 0x000fe20003f0d200 */
[----:B------:R-:W-:-:S07]  /*2430*/  MOV R23, 0x0 ;  /* 0x0000000000177802 */ /* 0x000fce0000000f00 */
[----:B------:R-:W-:Y:S02]  /*2440*/  FSEL R20, R24, R28, !P0 ;  /* 0x0000001c18147208 */ /* 0x000fe40004000000 */
[----:B------:R-:W-:Y:S01]  /*2450*/  FSEL R24, R25, R29, !P0 ;  /* 0x0000001d19187208 */ /* 0x000fe20004000000 */
[----:B------:R-:W-:Y:S06]  /*2460*/  RET.REL.NODEC R22 `(_Z15assign_clustersP5PointS0_iiPdPs) ;  /* 0xffffffd816e47950 */ /* 0x000fec0003c3ffff */
.L_x_44:
        /* <DEDUP_REMOVED lines=9> */
.L_x_47:


//--------------------- .nv.shared.reserved.0     --------------------------
	.section	.nv.shared.reserved.0,"aw",@nobits
	.weak		__nv_reservedSMEM_offset_0_alias
	.size		__nv_reservedSMEM_offset_0_alias, 0, 64
	.other		__nv_reservedSMEM_offset_0_alias,@"STO_CUDA_RESERVED_SHARED STV_DEFAULT"
__nv_reservedSMEM_offset_0_alias:
	.zero		0
	.zero		64


//--------------------- .nv.constant0._Z12check_modifyPsPii --------------------------
	.section	.nv.constant0._Z12check_modifyPsPii,"a",@progbits
	.sectionflags	@""
	.align	4
.nv.constant0._Z12check_modifyPsPii:
	.zero		916


//--------------------- .nv.constant0._Z14mean_recomputeiP5PointS0_ --------------------------
	.section	.nv.constant0._Z14mean_recomputeiP5PointS0_,"a",@progbits
	.sectionflags	@""
	.align	4
.nv.constant0._Z14mean_recomputeiP5PointS0_:
	.zero		920


//--------------------- .nv.constant0._Z15assign_clustersP5PointS0_iiPdPs --------------------------
	.section	.nv.constant0._Z15assign_clustersP5PointS0_iiPdPs,"a",@progbits
	.sectionflags	@""
	.align	4
.nv.constant0._Z15assign_clustersP5PointS0_iiPdPs:
	.zero		936


//--------------------- SYMBOLS --------------------------

	.type		.nv.reservedSmem.offset0,@object
	.size		.nv.reservedSmem.offset0,0x4
